//
// Generated by NVIDIA NVVM Compiler
//
// Compiler Build ID: CL-36424714
// Cuda compilation tools, release 13.0, V13.0.88
// Based on NVVM 20.0.0
//

.version 9.0
.target sm_100
.address_size 64

.func  (.param .align 16 .b8 func_retval0[16]) __internal_trig_reduction_slowpathd
(
	.param .b64 __internal_trig_reduction_slowpathd_param_0
)
;
.global .align 4 .b8 precalc_xorwow_matrix[102400];
.global .align 4 .b8 precalc_xorwow_offset_matrix[102400];
.global .align 4 .b8 mrg32k3aM1[2304];
.global .align 4 .b8 mrg32k3aM2[2304];
.global .align 4 .b8 mrg32k3aM1SubSeq[2016];
.global .align 4 .b8 mrg32k3aM2SubSeq[2016];
.global .align 4 .b8 mrg32k3aM1Seq[2304];
.global .align 4 .b8 mrg32k3aM2Seq[2304];
.const .align 8 .b8 __cr_lgamma_table[72];
.global .align 8 .b8 __cudart_i2opi_d[144] = {8, 93, 141, 31, 177, 95, 251, 107, 234, 146, 82, 138, 247, 57, 7, 61, 123, 241, 229, 235, 199, 186, 39, 117, 45, 234, 95, 158, 102, 63, 70, 79, 183, 9, 203, 39, 207, 126, 54, 109, 31, 109, 10, 90, 139, 17, 47, 239, 15, 152, 5, 222, 255, 151, 248, 31, 59, 40, 249, 189, 139, 95, 132, 156, 244, 57, 83, 131, 57, 214, 145, 57, 65, 126, 95, 180, 38, 112, 156, 233, 132, 68, 187, 46, 245, 53, 130, 232, 62, 167, 41, 177, 28, 235, 29, 254, 28, 146, 209, 9, 234, 46, 73, 6, 224, 210, 77, 66, 58, 110, 36, 183, 97, 197, 187, 222, 171, 99, 81, 254, 65, 144, 67, 60, 153, 149, 98, 219, 192, 221, 52, 245, 209, 87, 39, 252, 41, 21, 68, 78, 110, 131, 249, 162};
.global .align 16 .b8 __cudart_sin_cos_coeffs[128] = {70, 210, 176, 44, 241, 229, 90, 190, 146, 227, 172, 105, 227, 29, 199, 62, 161, 98, 219, 25, 160, 1, 42, 191, 24, 8, 17, 17, 17, 17, 129, 63, 84, 85, 85, 85, 85, 85, 197, 191, 0, 0, 0, 0, 0, 0, 0, 0, 0, 0, 0, 0, 0, 0, 0, 0, 100, 129, 253, 32, 131, 255, 168, 189, 40, 133, 239, 193, 167, 238, 33, 62, 217, 230, 6, 142, 79, 126, 146, 190, 233, 188, 221, 25, 160, 1, 250, 62, 71, 93, 193, 22, 108, 193, 86, 191, 81, 85, 85, 85, 85, 85, 165, 63, 0, 0, 0, 0, 0, 0, 224, 191, 0, 0, 0, 0, 0, 0, 240, 63};

.func  (.param .b64 func_retval0) _Z14rastrigin_cudaPdid(
	.param .b64 _Z14rastrigin_cudaPdid_param_0,
	.param .b32 _Z14rastrigin_cudaPdid_param_1,
	.param .b64 _Z14rastrigin_cudaPdid_param_2
)
{
	.reg .pred 	%p<25>;
	.reg .b32 	%r<57>;
	.reg .b64 	%rd<29>;
	.reg .b64 	%fd<169>;

	ld.param.u64 	%rd7, [_Z14rastrigin_cudaPdid_param_0];
	ld.param.u32 	%r24, [_Z14rastrigin_cudaPdid_param_1];
	ld.param.f64 	%fd41, [_Z14rastrigin_cudaPdid_param_2];
	setp.ne.s32 	%p1, %r24, 0;
	setp.ne.s64 	%p2, %rd7, 0;
	or.pred  	%p3, %p1, %p2;
	@%p3 bra 	$L__BB0_7;
	mul.f64 	%fd1, %fd41, 0d401921FB54442D18;
	abs.f64 	%fd2, %fd1;
	setp.neu.f64 	%p21, %fd2, 0d7FF0000000000000;
	@%p21 bra 	$L__BB0_3;
	mov.f64 	%fd134, 0d0000000000000000;
	mul.rn.f64 	%fd157, %fd1, %fd134;
	mov.b32 	%r49, 1;
	bra.uni 	$L__BB0_6;
$L__BB0_3:
	mul.f64 	%fd129, %fd1, 0d3FE45F306DC9C883;
	cvt.rni.s32.f64 	%r48, %fd129;
	cvt.rn.f64.s32 	%fd130, %r48;
	fma.rn.f64 	%fd131, %fd130, 0dBFF921FB54442D18, %fd1;
	fma.rn.f64 	%fd132, %fd130, 0dBC91A62633145C00, %fd131;
	fma.rn.f64 	%fd157, %fd130, 0dB97B839A252049C0, %fd132;
	setp.ltu.f64 	%p22, %fd2, 0d41E0000000000000;
	@%p22 bra 	$L__BB0_5;
	{ // callseq 3, 0
	.param .b64 param0;
	st.param.f64 	[param0], %fd1;
	.param .align 16 .b8 retval0[16];
	call.uni (retval0), 
	__internal_trig_reduction_slowpathd, 
	(
	param0
	);
	ld.param.f64 	%fd157, [retval0];
	ld.param.b32 	%r48, [retval0+8];
	} // callseq 3
$L__BB0_5:
	add.s32 	%r49, %r48, 1;
$L__BB0_6:
	shl.b32 	%r45, %r49, 6;
	cvt.u64.u32 	%rd23, %r45;
	and.b64  	%rd24, %rd23, 64;
	mov.u64 	%rd25, __cudart_sin_cos_coeffs;
	add.s64 	%rd26, %rd25, %rd24;
	mul.rn.f64 	%fd135, %fd157, %fd157;
	and.b32  	%r46, %r49, 1;
	setp.eq.b32 	%p23, %r46, 1;
	selp.f64 	%fd136, 0dBDA8FF8320FD8164, 0d3DE5DB65F9785EBA, %p23;
	ld.global.nc.v2.f64 	{%fd137, %fd138}, [%rd26];
	fma.rn.f64 	%fd139, %fd136, %fd135, %fd137;
	fma.rn.f64 	%fd140, %fd139, %fd135, %fd138;
	ld.global.nc.v2.f64 	{%fd141, %fd142}, [%rd26+16];
	fma.rn.f64 	%fd143, %fd140, %fd135, %fd141;
	fma.rn.f64 	%fd144, %fd143, %fd135, %fd142;
	ld.global.nc.v2.f64 	{%fd145, %fd146}, [%rd26+32];
	fma.rn.f64 	%fd147, %fd144, %fd135, %fd145;
	fma.rn.f64 	%fd148, %fd147, %fd135, %fd146;
	fma.rn.f64 	%fd149, %fd148, %fd157, %fd157;
	fma.rn.f64 	%fd150, %fd148, %fd135, 0d3FF0000000000000;
	selp.f64 	%fd151, %fd150, %fd149, %p23;
	and.b32  	%r47, %r49, 2;
	setp.eq.s32 	%p24, %r47, 0;
	mov.f64 	%fd152, 0d0000000000000000;
	sub.f64 	%fd153, %fd152, %fd151;
	selp.f64 	%fd154, %fd151, %fd153, %p24;
	mul.f64 	%fd155, %fd154, 0dC024000000000000;
	fma.rn.f64 	%fd168, %fd41, %fd41, %fd155;
	bra.uni 	$L__BB0_30;
$L__BB0_7:
	setp.lt.s32 	%p4, %r24, 1;
	mov.f64 	%fd167, 0d0000000000000000;
	@%p4 bra 	$L__BB0_29;
	setp.eq.s32 	%p5, %r24, 1;
	mov.f64 	%fd167, 0d0000000000000000;
	mov.b64 	%rd28, 0;
	@%p5 bra 	$L__BB0_22;
	and.b32  	%r25, %r24, 2147483646;
	neg.s32 	%r50, %r25;
	add.s64 	%rd27, %rd7, 8;
	mov.f64 	%fd167, 0d0000000000000000;
	mov.u64 	%rd11, __cudart_sin_cos_coeffs;
$L__BB0_10:
	ld.f64 	%fd46, [%rd27+-8];
	fma.rn.f64 	%fd10, %fd46, %fd46, %fd167;
	mul.f64 	%fd11, %fd46, 0d401921FB54442D18;
	abs.f64 	%fd12, %fd11;
	setp.neu.f64 	%p6, %fd12, 0d7FF0000000000000;
	@%p6 bra 	$L__BB0_12;
	mov.f64 	%fd52, 0d0000000000000000;
	mul.rn.f64 	%fd160, %fd11, %fd52;
	mov.b32 	%r52, 1;
	bra.uni 	$L__BB0_15;
$L__BB0_12:
	mul.f64 	%fd47, %fd11, 0d3FE45F306DC9C883;
	cvt.rni.s32.f64 	%r51, %fd47;
	cvt.rn.f64.s32 	%fd48, %r51;
	fma.rn.f64 	%fd49, %fd48, 0dBFF921FB54442D18, %fd11;
	fma.rn.f64 	%fd50, %fd48, 0dBC91A62633145C00, %fd49;
	fma.rn.f64 	%fd160, %fd48, 0dB97B839A252049C0, %fd50;
	setp.ltu.f64 	%p7, %fd12, 0d41E0000000000000;
	@%p7 bra 	$L__BB0_14;
	{ // callseq 0, 0
	.param .b64 param0;
	st.param.f64 	[param0], %fd11;
	.param .align 16 .b8 retval0[16];
	call.uni (retval0), 
	__internal_trig_reduction_slowpathd, 
	(
	param0
	);
	ld.param.f64 	%fd160, [retval0];
	ld.param.b32 	%r51, [retval0+8];
	} // callseq 0
$L__BB0_14:
	add.s32 	%r52, %r51, 1;
$L__BB0_15:
	shl.b32 	%r28, %r52, 6;
	cvt.u64.u32 	%rd9, %r28;
	and.b64  	%rd10, %rd9, 64;
	add.s64 	%rd12, %rd11, %rd10;
	mul.rn.f64 	%fd53, %fd160, %fd160;
	and.b32  	%r29, %r52, 1;
	setp.eq.b32 	%p8, %r29, 1;
	selp.f64 	%fd54, 0dBDA8FF8320FD8164, 0d3DE5DB65F9785EBA, %p8;
	ld.global.nc.v2.f64 	{%fd55, %fd56}, [%rd12];
	fma.rn.f64 	%fd57, %fd54, %fd53, %fd55;
	fma.rn.f64 	%fd58, %fd57, %fd53, %fd56;
	ld.global.nc.v2.f64 	{%fd59, %fd60}, [%rd12+16];
	fma.rn.f64 	%fd61, %fd58, %fd53, %fd59;
	fma.rn.f64 	%fd62, %fd61, %fd53, %fd60;
	ld.global.nc.v2.f64 	{%fd63, %fd64}, [%rd12+32];
	fma.rn.f64 	%fd65, %fd62, %fd53, %fd63;
	fma.rn.f64 	%fd66, %fd65, %fd53, %fd64;
	fma.rn.f64 	%fd67, %fd66, %fd160, %fd160;
	fma.rn.f64 	%fd68, %fd66, %fd53, 0d3FF0000000000000;
	selp.f64 	%fd69, %fd68, %fd67, %p8;
	and.b32  	%r30, %r52, 2;
	setp.eq.s32 	%p9, %r30, 0;
	mov.f64 	%fd70, 0d0000000000000000;
	sub.f64 	%fd71, %fd70, %fd69;
	selp.f64 	%fd72, %fd69, %fd71, %p9;
	fma.rn.f64 	%fd73, %fd72, 0dC024000000000000, %fd10;
	ld.f64 	%fd74, [%rd27];
	fma.rn.f64 	%fd18, %fd74, %fd74, %fd73;
	mul.f64 	%fd19, %fd74, 0d401921FB54442D18;
	abs.f64 	%fd20, %fd19;
	setp.eq.f64 	%p10, %fd20, 0d7FF0000000000000;
	@%p10 bra 	$L__BB0_19;
	mul.f64 	%fd75, %fd19, 0d3FE45F306DC9C883;
	cvt.rni.s32.f64 	%r53, %fd75;
	cvt.rn.f64.s32 	%fd76, %r53;
	fma.rn.f64 	%fd77, %fd76, 0dBFF921FB54442D18, %fd19;
	fma.rn.f64 	%fd78, %fd76, 0dBC91A62633145C00, %fd77;
	fma.rn.f64 	%fd162, %fd76, 0dB97B839A252049C0, %fd78;
	setp.ltu.f64 	%p11, %fd20, 0d41E0000000000000;
	@%p11 bra 	$L__BB0_18;
	{ // callseq 1, 0
	.param .b64 param0;
	st.param.f64 	[param0], %fd19;
	.param .align 16 .b8 retval0[16];
	call.uni (retval0), 
	__internal_trig_reduction_slowpathd, 
	(
	param0
	);
	ld.param.f64 	%fd162, [retval0];
	ld.param.b32 	%r53, [retval0+8];
	} // callseq 1
$L__BB0_18:
	add.s32 	%r54, %r53, 1;
	bra.uni 	$L__BB0_20;
$L__BB0_19:
	mov.f64 	%fd80, 0d0000000000000000;
	mul.rn.f64 	%fd162, %fd19, %fd80;
	mov.b32 	%r54, 1;
$L__BB0_20:
	shl.b32 	%r33, %r54, 6;
	cvt.u64.u32 	%rd13, %r33;
	and.b64  	%rd14, %rd13, 64;
	add.s64 	%rd16, %rd11, %rd14;
	mul.rn.f64 	%fd81, %fd162, %fd162;
	and.b32  	%r34, %r54, 1;
	setp.eq.b32 	%p12, %r34, 1;
	selp.f64 	%fd82, 0dBDA8FF8320FD8164, 0d3DE5DB65F9785EBA, %p12;
	ld.global.nc.v2.f64 	{%fd83, %fd84}, [%rd16];
	fma.rn.f64 	%fd85, %fd82, %fd81, %fd83;
	fma.rn.f64 	%fd86, %fd85, %fd81, %fd84;
	ld.global.nc.v2.f64 	{%fd87, %fd88}, [%rd16+16];
	fma.rn.f64 	%fd89, %fd86, %fd81, %fd87;
	fma.rn.f64 	%fd90, %fd89, %fd81, %fd88;
	ld.global.nc.v2.f64 	{%fd91, %fd92}, [%rd16+32];
	fma.rn.f64 	%fd93, %fd90, %fd81, %fd91;
	fma.rn.f64 	%fd94, %fd93, %fd81, %fd92;
	fma.rn.f64 	%fd95, %fd94, %fd162, %fd162;
	fma.rn.f64 	%fd96, %fd94, %fd81, 0d3FF0000000000000;
	selp.f64 	%fd97, %fd96, %fd95, %p12;
	and.b32  	%r35, %r54, 2;
	setp.eq.s32 	%p13, %r35, 0;
	mov.f64 	%fd98, 0d0000000000000000;
	sub.f64 	%fd99, %fd98, %fd97;
	selp.f64 	%fd100, %fd97, %fd99, %p13;
	fma.rn.f64 	%fd167, %fd100, 0dC024000000000000, %fd18;
	add.s32 	%r50, %r50, 2;
	add.s64 	%rd27, %rd27, 16;
	setp.ne.s32 	%p14, %r50, 0;
	@%p14 bra 	$L__BB0_10;
	cvt.u64.u32 	%rd28, %r25;
$L__BB0_22:
	and.b32  	%r37, %r24, 1;
	setp.eq.b32 	%p15, %r37, 1;
	not.pred 	%p16, %p15;
	@%p16 bra 	$L__BB0_29;
	shl.b64 	%rd17, %rd28, 3;
	add.s64 	%rd18, %rd7, %rd17;
	ld.f64 	%fd101, [%rd18];
	fma.rn.f64 	%fd29, %fd101, %fd101, %fd167;
	mul.f64 	%fd30, %fd101, 0d401921FB54442D18;
	abs.f64 	%fd31, %fd30;
	setp.eq.f64 	%p17, %fd31, 0d7FF0000000000000;
	@%p17 bra 	$L__BB0_27;
	mul.f64 	%fd102, %fd30, 0d3FE45F306DC9C883;
	cvt.rni.s32.f64 	%r55, %fd102;
	cvt.rn.f64.s32 	%fd103, %r55;
	fma.rn.f64 	%fd104, %fd103, 0dBFF921FB54442D18, %fd30;
	fma.rn.f64 	%fd105, %fd103, 0dBC91A62633145C00, %fd104;
	fma.rn.f64 	%fd166, %fd103, 0dB97B839A252049C0, %fd105;
	setp.ltu.f64 	%p18, %fd31, 0d41E0000000000000;
	@%p18 bra 	$L__BB0_26;
	{ // callseq 2, 0
	.param .b64 param0;
	st.param.f64 	[param0], %fd30;
	.param .align 16 .b8 retval0[16];
	call.uni (retval0), 
	__internal_trig_reduction_slowpathd, 
	(
	param0
	);
	ld.param.f64 	%fd166, [retval0];
	ld.param.b32 	%r55, [retval0+8];
	} // callseq 2
$L__BB0_26:
	add.s32 	%r56, %r55, 1;
	bra.uni 	$L__BB0_28;
$L__BB0_27:
	mov.f64 	%fd107, 0d0000000000000000;
	mul.rn.f64 	%fd166, %fd30, %fd107;
	mov.b32 	%r56, 1;
$L__BB0_28:
	shl.b32 	%r40, %r56, 6;
	cvt.u64.u32 	%rd19, %r40;
	and.b64  	%rd20, %rd19, 64;
	mov.u64 	%rd21, __cudart_sin_cos_coeffs;
	add.s64 	%rd22, %rd21, %rd20;
	mul.rn.f64 	%fd108, %fd166, %fd166;
	and.b32  	%r41, %r56, 1;
	setp.eq.b32 	%p19, %r41, 1;
	selp.f64 	%fd109, 0dBDA8FF8320FD8164, 0d3DE5DB65F9785EBA, %p19;
	ld.global.nc.v2.f64 	{%fd110, %fd111}, [%rd22];
	fma.rn.f64 	%fd112, %fd109, %fd108, %fd110;
	fma.rn.f64 	%fd113, %fd112, %fd108, %fd111;
	ld.global.nc.v2.f64 	{%fd114, %fd115}, [%rd22+16];
	fma.rn.f64 	%fd116, %fd113, %fd108, %fd114;
	fma.rn.f64 	%fd117, %fd116, %fd108, %fd115;
	ld.global.nc.v2.f64 	{%fd118, %fd119}, [%rd22+32];
	fma.rn.f64 	%fd120, %fd117, %fd108, %fd118;
	fma.rn.f64 	%fd121, %fd120, %fd108, %fd119;
	fma.rn.f64 	%fd122, %fd121, %fd166, %fd166;
	fma.rn.f64 	%fd123, %fd121, %fd108, 0d3FF0000000000000;
	selp.f64 	%fd124, %fd123, %fd122, %p19;
	and.b32  	%r42, %r56, 2;
	setp.eq.s32 	%p20, %r42, 0;
	mov.f64 	%fd125, 0d0000000000000000;
	sub.f64 	%fd126, %fd125, %fd124;
	selp.f64 	%fd127, %fd124, %fd126, %p20;
	fma.rn.f64 	%fd167, %fd127, 0dC024000000000000, %fd29;
$L__BB0_29:
	cvt.rn.f64.s32 	%fd128, %r24;
	fma.rn.f64 	%fd168, %fd128, 0d4024000000000000, %fd167;
$L__BB0_30:
	st.param.f64 	[func_retval0], %fd168;
	ret;

}
.func  (.param .b64 func_retval0) _Z11ackley_cudaPdid(
	.param .b64 _Z11ackley_cudaPdid_param_0,
	.param .b32 _Z11ackley_cudaPdid_param_1,
	.param .b64 _Z11ackley_cudaPdid_param_2
)
{
	.reg .pred 	%p<39>;
	.reg .b32 	%r<132>;
	.reg .b32 	%f<11>;
	.reg .b64 	%rd<29>;
	.reg .b64 	%fd<313>;

	ld.param.u64 	%rd7, [_Z11ackley_cudaPdid_param_0];
	ld.param.u32 	%r39, [_Z11ackley_cudaPdid_param_1];
	ld.param.f64 	%fd72, [_Z11ackley_cudaPdid_param_2];
	setp.eq.s32 	%p1, %r39, 0;
	setp.eq.s64 	%p2, %rd7, 0;
	and.pred  	%p3, %p1, %p2;
	@%p3 bra 	$L__BB1_6;
	setp.lt.s32 	%p4, %r39, 1;
	mov.f64 	%fd307, 0d0000000000000000;
	mov.f64 	%fd305, %fd307;
	@%p4 bra 	$L__BB1_36;
	setp.eq.s32 	%p5, %r39, 1;
	mov.f64 	%fd305, 0d0000000000000000;
	mov.b64 	%rd28, 0;
	mov.f64 	%fd306, %fd305;
	@%p5 bra 	$L__BB1_28;
	and.b32  	%r40, %r39, 2147483646;
	neg.s32 	%r125, %r40;
	add.s64 	%rd27, %rd7, 8;
	mov.f64 	%fd305, 0d0000000000000000;
	mov.u64 	%rd11, __cudart_sin_cos_coeffs;
$L__BB1_4:
	ld.f64 	%fd77, [%rd27+-8];
	fma.rn.f64 	%fd21, %fd77, %fd77, %fd306;
	mul.f64 	%fd22, %fd77, 0d401921FB54442D18;
	abs.f64 	%fd23, %fd22;
	setp.neu.f64 	%p6, %fd23, 0d7FF0000000000000;
	@%p6 bra 	$L__BB1_18;
	mov.f64 	%fd83, 0d0000000000000000;
	mul.rn.f64 	%fd296, %fd22, %fd83;
	mov.b32 	%r127, 1;
	bra.uni 	$L__BB1_21;
$L__BB1_6:
	mul.f64 	%fd221, %fd72, 0d3FE0000000000000;
	mul.f64 	%fd222, %fd72, %fd221;
	sqrt.rn.f64 	%fd223, %fd222;
	mul.f64 	%fd1, %fd223, 0dBFC999999999999A;
	fma.rn.f64 	%fd224, %fd1, 0d3FF71547652B82FE, 0d4338000000000000;
	{
	.reg .b32 %temp; 
	mov.b64 	{%r2, %temp}, %fd224;
	}
	mov.f64 	%fd225, 0dC338000000000000;
	add.rn.f64 	%fd226, %fd224, %fd225;
	fma.rn.f64 	%fd227, %fd226, 0dBFE62E42FEFA39EF, %fd1;
	fma.rn.f64 	%fd228, %fd226, 0dBC7ABC9E3B39803F, %fd227;
	fma.rn.f64 	%fd229, %fd228, 0d3E5ADE1569CE2BDF, 0d3E928AF3FCA213EA;
	fma.rn.f64 	%fd230, %fd229, %fd228, 0d3EC71DEE62401315;
	fma.rn.f64 	%fd231, %fd230, %fd228, 0d3EFA01997C89EB71;
	fma.rn.f64 	%fd232, %fd231, %fd228, 0d3F2A01A014761F65;
	fma.rn.f64 	%fd233, %fd232, %fd228, 0d3F56C16C1852B7AF;
	fma.rn.f64 	%fd234, %fd233, %fd228, 0d3F81111111122322;
	fma.rn.f64 	%fd235, %fd234, %fd228, 0d3FA55555555502A1;
	fma.rn.f64 	%fd236, %fd235, %fd228, 0d3FC5555555555511;
	fma.rn.f64 	%fd237, %fd236, %fd228, 0d3FE000000000000B;
	fma.rn.f64 	%fd238, %fd237, %fd228, 0d3FF0000000000000;
	fma.rn.f64 	%fd239, %fd238, %fd228, 0d3FF0000000000000;
	{
	.reg .b32 %temp; 
	mov.b64 	{%r3, %temp}, %fd239;
	}
	{
	.reg .b32 %temp; 
	mov.b64 	{%temp, %r4}, %fd239;
	}
	shl.b32 	%r94, %r2, 20;
	add.s32 	%r95, %r94, %r4;
	mov.b64 	%fd289, {%r3, %r95};
	{
	.reg .b32 %temp; 
	mov.b64 	{%temp, %r96}, %fd1;
	}
	mov.b32 	%f9, %r96;
	abs.f32 	%f1, %f9;
	setp.lt.f32 	%p29, %f1, 0f4086232B;
	@%p29 bra 	$L__BB1_9;
	setp.lt.f64 	%p30, %fd1, 0d0000000000000000;
	add.f64 	%fd240, %fd1, 0d7FF0000000000000;
	selp.f64 	%fd289, 0d0000000000000000, %fd240, %p30;
	setp.geu.f32 	%p31, %f1, 0f40874800;
	@%p31 bra 	$L__BB1_9;
	shr.u32 	%r97, %r2, 31;
	add.s32 	%r98, %r2, %r97;
	shr.s32 	%r99, %r98, 1;
	shl.b32 	%r100, %r99, 20;
	add.s32 	%r101, %r4, %r100;
	mov.b64 	%fd241, {%r3, %r101};
	sub.s32 	%r102, %r2, %r99;
	shl.b32 	%r103, %r102, 20;
	add.s32 	%r104, %r103, 1072693248;
	mov.b32 	%r105, 0;
	mov.b64 	%fd242, {%r105, %r104};
	mul.f64 	%fd289, %fd242, %fd241;
$L__BB1_9:
	mul.f64 	%fd6, %fd72, 0d401921FB54442D18;
	abs.f64 	%fd7, %fd6;
	setp.neu.f64 	%p32, %fd7, 0d7FF0000000000000;
	@%p32 bra 	$L__BB1_11;
	mov.f64 	%fd248, 0d0000000000000000;
	mul.rn.f64 	%fd291, %fd6, %fd248;
	mov.b32 	%r124, 1;
	bra.uni 	$L__BB1_14;
$L__BB1_11:
	mul.f64 	%fd243, %fd6, 0d3FE45F306DC9C883;
	cvt.rni.s32.f64 	%r123, %fd243;
	cvt.rn.f64.s32 	%fd244, %r123;
	fma.rn.f64 	%fd245, %fd244, 0dBFF921FB54442D18, %fd6;
	fma.rn.f64 	%fd246, %fd244, 0dBC91A62633145C00, %fd245;
	fma.rn.f64 	%fd291, %fd244, 0dB97B839A252049C0, %fd246;
	setp.ltu.f64 	%p33, %fd7, 0d41E0000000000000;
	@%p33 bra 	$L__BB1_13;
	{ // callseq 7, 0
	.param .b64 param0;
	st.param.f64 	[param0], %fd6;
	.param .align 16 .b8 retval0[16];
	call.uni (retval0), 
	__internal_trig_reduction_slowpathd, 
	(
	param0
	);
	ld.param.f64 	%fd291, [retval0];
	ld.param.b32 	%r123, [retval0+8];
	} // callseq 7
$L__BB1_13:
	add.s32 	%r124, %r123, 1;
$L__BB1_14:
	shl.b32 	%r108, %r124, 6;
	cvt.u64.u32 	%rd23, %r108;
	and.b64  	%rd24, %rd23, 64;
	mov.u64 	%rd25, __cudart_sin_cos_coeffs;
	add.s64 	%rd26, %rd25, %rd24;
	mul.rn.f64 	%fd249, %fd291, %fd291;
	and.b32  	%r109, %r124, 1;
	setp.eq.b32 	%p34, %r109, 1;
	selp.f64 	%fd250, 0dBDA8FF8320FD8164, 0d3DE5DB65F9785EBA, %p34;
	ld.global.nc.v2.f64 	{%fd251, %fd252}, [%rd26];
	fma.rn.f64 	%fd253, %fd250, %fd249, %fd251;
	fma.rn.f64 	%fd254, %fd253, %fd249, %fd252;
	ld.global.nc.v2.f64 	{%fd255, %fd256}, [%rd26+16];
	fma.rn.f64 	%fd257, %fd254, %fd249, %fd255;
	fma.rn.f64 	%fd258, %fd257, %fd249, %fd256;
	ld.global.nc.v2.f64 	{%fd259, %fd260}, [%rd26+32];
	fma.rn.f64 	%fd261, %fd258, %fd249, %fd259;
	fma.rn.f64 	%fd262, %fd261, %fd249, %fd260;
	fma.rn.f64 	%fd263, %fd262, %fd291, %fd291;
	fma.rn.f64 	%fd264, %fd262, %fd249, 0d3FF0000000000000;
	selp.f64 	%fd265, %fd264, %fd263, %p34;
	and.b32  	%r110, %r124, 2;
	setp.eq.s32 	%p35, %r110, 0;
	mov.f64 	%fd266, 0d0000000000000000;
	sub.f64 	%fd267, %fd266, %fd265;
	selp.f64 	%fd268, %fd265, %fd267, %p35;
	mul.f64 	%fd13, %fd268, 0d3FE0000000000000;
	fma.rn.f64 	%fd269, %fd13, 0d3FF71547652B82FE, 0d4338000000000000;
	{
	.reg .b32 %temp; 
	mov.b64 	{%r10, %temp}, %fd269;
	}
	mov.f64 	%fd270, 0dC338000000000000;
	add.rn.f64 	%fd271, %fd269, %fd270;
	fma.rn.f64 	%fd272, %fd271, 0dBFE62E42FEFA39EF, %fd13;
	fma.rn.f64 	%fd273, %fd271, 0dBC7ABC9E3B39803F, %fd272;
	fma.rn.f64 	%fd274, %fd273, 0d3E5ADE1569CE2BDF, 0d3E928AF3FCA213EA;
	fma.rn.f64 	%fd275, %fd274, %fd273, 0d3EC71DEE62401315;
	fma.rn.f64 	%fd276, %fd275, %fd273, 0d3EFA01997C89EB71;
	fma.rn.f64 	%fd277, %fd276, %fd273, 0d3F2A01A014761F65;
	fma.rn.f64 	%fd278, %fd277, %fd273, 0d3F56C16C1852B7AF;
	fma.rn.f64 	%fd279, %fd278, %fd273, 0d3F81111111122322;
	fma.rn.f64 	%fd280, %fd279, %fd273, 0d3FA55555555502A1;
	fma.rn.f64 	%fd281, %fd280, %fd273, 0d3FC5555555555511;
	fma.rn.f64 	%fd282, %fd281, %fd273, 0d3FE000000000000B;
	fma.rn.f64 	%fd283, %fd282, %fd273, 0d3FF0000000000000;
	fma.rn.f64 	%fd284, %fd283, %fd273, 0d3FF0000000000000;
	{
	.reg .b32 %temp; 
	mov.b64 	{%r11, %temp}, %fd284;
	}
	{
	.reg .b32 %temp; 
	mov.b64 	{%temp, %r12}, %fd284;
	}
	shl.b32 	%r111, %r10, 20;
	add.s32 	%r112, %r111, %r12;
	mov.b64 	%fd292, {%r11, %r112};
	{
	.reg .b32 %temp; 
	mov.b64 	{%temp, %r113}, %fd13;
	}
	mov.b32 	%f10, %r113;
	abs.f32 	%f2, %f10;
	setp.lt.f32 	%p36, %f2, 0f4086232B;
	@%p36 bra 	$L__BB1_17;
	setp.lt.f64 	%p37, %fd13, 0d0000000000000000;
	add.f64 	%fd285, %fd13, 0d7FF0000000000000;
	selp.f64 	%fd292, 0d0000000000000000, %fd285, %p37;
	setp.geu.f32 	%p38, %f2, 0f40874800;
	@%p38 bra 	$L__BB1_17;
	shr.u32 	%r114, %r10, 31;
	add.s32 	%r115, %r10, %r114;
	shr.s32 	%r116, %r115, 1;
	shl.b32 	%r117, %r116, 20;
	add.s32 	%r118, %r12, %r117;
	mov.b64 	%fd286, {%r11, %r118};
	sub.s32 	%r119, %r10, %r116;
	shl.b32 	%r120, %r119, 20;
	add.s32 	%r121, %r120, 1072693248;
	mov.b32 	%r122, 0;
	mov.b64 	%fd287, {%r122, %r121};
	mul.f64 	%fd292, %fd287, %fd286;
$L__BB1_17:
	mul.f64 	%fd288, %fd289, 0dC034000000000000;
	sub.f64 	%fd312, %fd288, %fd292;
	bra.uni 	$L__BB1_46;
$L__BB1_18:
	mul.f64 	%fd78, %fd22, 0d3FE45F306DC9C883;
	cvt.rni.s32.f64 	%r126, %fd78;
	cvt.rn.f64.s32 	%fd79, %r126;
	fma.rn.f64 	%fd80, %fd79, 0dBFF921FB54442D18, %fd22;
	fma.rn.f64 	%fd81, %fd79, 0dBC91A62633145C00, %fd80;
	fma.rn.f64 	%fd296, %fd79, 0dB97B839A252049C0, %fd81;
	setp.ltu.f64 	%p7, %fd23, 0d41E0000000000000;
	@%p7 bra 	$L__BB1_20;
	{ // callseq 4, 0
	.param .b64 param0;
	st.param.f64 	[param0], %fd22;
	.param .align 16 .b8 retval0[16];
	call.uni (retval0), 
	__internal_trig_reduction_slowpathd, 
	(
	param0
	);
	ld.param.f64 	%fd296, [retval0];
	ld.param.b32 	%r126, [retval0+8];
	} // callseq 4
$L__BB1_20:
	add.s32 	%r127, %r126, 1;
$L__BB1_21:
	shl.b32 	%r43, %r127, 6;
	cvt.u64.u32 	%rd9, %r43;
	and.b64  	%rd10, %rd9, 64;
	add.s64 	%rd12, %rd11, %rd10;
	mul.rn.f64 	%fd84, %fd296, %fd296;
	and.b32  	%r44, %r127, 1;
	setp.eq.b32 	%p8, %r44, 1;
	selp.f64 	%fd85, 0dBDA8FF8320FD8164, 0d3DE5DB65F9785EBA, %p8;
	ld.global.nc.v2.f64 	{%fd86, %fd87}, [%rd12];
	fma.rn.f64 	%fd88, %fd85, %fd84, %fd86;
	fma.rn.f64 	%fd89, %fd88, %fd84, %fd87;
	ld.global.nc.v2.f64 	{%fd90, %fd91}, [%rd12+16];
	fma.rn.f64 	%fd92, %fd89, %fd84, %fd90;
	fma.rn.f64 	%fd93, %fd92, %fd84, %fd91;
	ld.global.nc.v2.f64 	{%fd94, %fd95}, [%rd12+32];
	fma.rn.f64 	%fd96, %fd93, %fd84, %fd94;
	fma.rn.f64 	%fd97, %fd96, %fd84, %fd95;
	fma.rn.f64 	%fd98, %fd97, %fd296, %fd296;
	fma.rn.f64 	%fd99, %fd97, %fd84, 0d3FF0000000000000;
	selp.f64 	%fd100, %fd99, %fd98, %p8;
	and.b32  	%r45, %r127, 2;
	setp.eq.s32 	%p9, %r45, 0;
	mov.f64 	%fd101, 0d0000000000000000;
	sub.f64 	%fd102, %fd101, %fd100;
	selp.f64 	%fd103, %fd100, %fd102, %p9;
	add.f64 	%fd29, %fd305, %fd103;
	ld.f64 	%fd104, [%rd27];
	fma.rn.f64 	%fd306, %fd104, %fd104, %fd21;
	mul.f64 	%fd31, %fd104, 0d401921FB54442D18;
	abs.f64 	%fd32, %fd31;
	setp.eq.f64 	%p10, %fd32, 0d7FF0000000000000;
	@%p10 bra 	$L__BB1_25;
	mul.f64 	%fd105, %fd31, 0d3FE45F306DC9C883;
	cvt.rni.s32.f64 	%r128, %fd105;
	cvt.rn.f64.s32 	%fd106, %r128;
	fma.rn.f64 	%fd107, %fd106, 0dBFF921FB54442D18, %fd31;
	fma.rn.f64 	%fd108, %fd106, 0dBC91A62633145C00, %fd107;
	fma.rn.f64 	%fd298, %fd106, 0dB97B839A252049C0, %fd108;
	setp.ltu.f64 	%p11, %fd32, 0d41E0000000000000;
	@%p11 bra 	$L__BB1_24;
	{ // callseq 5, 0
	.param .b64 param0;
	st.param.f64 	[param0], %fd31;
	.param .align 16 .b8 retval0[16];
	call.uni (retval0), 
	__internal_trig_reduction_slowpathd, 
	(
	param0
	);
	ld.param.f64 	%fd298, [retval0];
	ld.param.b32 	%r128, [retval0+8];
	} // callseq 5
$L__BB1_24:
	add.s32 	%r129, %r128, 1;
	bra.uni 	$L__BB1_26;
$L__BB1_25:
	mov.f64 	%fd110, 0d0000000000000000;
	mul.rn.f64 	%fd298, %fd31, %fd110;
	mov.b32 	%r129, 1;
$L__BB1_26:
	shl.b32 	%r48, %r129, 6;
	cvt.u64.u32 	%rd13, %r48;
	and.b64  	%rd14, %rd13, 64;
	add.s64 	%rd16, %rd11, %rd14;
	mul.rn.f64 	%fd111, %fd298, %fd298;
	and.b32  	%r49, %r129, 1;
	setp.eq.b32 	%p12, %r49, 1;
	selp.f64 	%fd112, 0dBDA8FF8320FD8164, 0d3DE5DB65F9785EBA, %p12;
	ld.global.nc.v2.f64 	{%fd113, %fd114}, [%rd16];
	fma.rn.f64 	%fd115, %fd112, %fd111, %fd113;
	fma.rn.f64 	%fd116, %fd115, %fd111, %fd114;
	ld.global.nc.v2.f64 	{%fd117, %fd118}, [%rd16+16];
	fma.rn.f64 	%fd119, %fd116, %fd111, %fd117;
	fma.rn.f64 	%fd120, %fd119, %fd111, %fd118;
	ld.global.nc.v2.f64 	{%fd121, %fd122}, [%rd16+32];
	fma.rn.f64 	%fd123, %fd120, %fd111, %fd121;
	fma.rn.f64 	%fd124, %fd123, %fd111, %fd122;
	fma.rn.f64 	%fd125, %fd124, %fd298, %fd298;
	fma.rn.f64 	%fd126, %fd124, %fd111, 0d3FF0000000000000;
	selp.f64 	%fd127, %fd126, %fd125, %p12;
	and.b32  	%r50, %r129, 2;
	setp.eq.s32 	%p13, %r50, 0;
	mov.f64 	%fd128, 0d0000000000000000;
	sub.f64 	%fd129, %fd128, %fd127;
	selp.f64 	%fd130, %fd127, %fd129, %p13;
	add.f64 	%fd305, %fd29, %fd130;
	add.s32 	%r125, %r125, 2;
	add.s64 	%rd27, %rd27, 16;
	setp.ne.s32 	%p14, %r125, 0;
	@%p14 bra 	$L__BB1_4;
	cvt.u64.u32 	%rd28, %r40;
$L__BB1_28:
	and.b32  	%r52, %r39, 1;
	setp.eq.b32 	%p15, %r52, 1;
	not.pred 	%p16, %p15;
	@%p16 bra 	$L__BB1_35;
	shl.b64 	%rd17, %rd28, 3;
	add.s64 	%rd18, %rd7, %rd17;
	ld.f64 	%fd131, [%rd18];
	fma.rn.f64 	%fd306, %fd131, %fd131, %fd306;
	mul.f64 	%fd44, %fd131, 0d401921FB54442D18;
	abs.f64 	%fd45, %fd44;
	setp.eq.f64 	%p17, %fd45, 0d7FF0000000000000;
	@%p17 bra 	$L__BB1_33;
	mul.f64 	%fd132, %fd44, 0d3FE45F306DC9C883;
	cvt.rni.s32.f64 	%r130, %fd132;
	cvt.rn.f64.s32 	%fd133, %r130;
	fma.rn.f64 	%fd134, %fd133, 0dBFF921FB54442D18, %fd44;
	fma.rn.f64 	%fd135, %fd133, 0dBC91A62633145C00, %fd134;
	fma.rn.f64 	%fd304, %fd133, 0dB97B839A252049C0, %fd135;
	setp.ltu.f64 	%p18, %fd45, 0d41E0000000000000;
	@%p18 bra 	$L__BB1_32;
	{ // callseq 6, 0
	.param .b64 param0;
	st.param.f64 	[param0], %fd44;
	.param .align 16 .b8 retval0[16];
	call.uni (retval0), 
	__internal_trig_reduction_slowpathd, 
	(
	param0
	);
	ld.param.f64 	%fd304, [retval0];
	ld.param.b32 	%r130, [retval0+8];
	} // callseq 6
$L__BB1_32:
	add.s32 	%r131, %r130, 1;
	bra.uni 	$L__BB1_34;
$L__BB1_33:
	mov.f64 	%fd137, 0d0000000000000000;
	mul.rn.f64 	%fd304, %fd44, %fd137;
	mov.b32 	%r131, 1;
$L__BB1_34:
	shl.b32 	%r55, %r131, 6;
	cvt.u64.u32 	%rd19, %r55;
	and.b64  	%rd20, %rd19, 64;
	mov.u64 	%rd21, __cudart_sin_cos_coeffs;
	add.s64 	%rd22, %rd21, %rd20;
	mul.rn.f64 	%fd138, %fd304, %fd304;
	and.b32  	%r56, %r131, 1;
	setp.eq.b32 	%p19, %r56, 1;
	selp.f64 	%fd139, 0dBDA8FF8320FD8164, 0d3DE5DB65F9785EBA, %p19;
	ld.global.nc.v2.f64 	{%fd140, %fd141}, [%rd22];
	fma.rn.f64 	%fd142, %fd139, %fd138, %fd140;
	fma.rn.f64 	%fd143, %fd142, %fd138, %fd141;
	ld.global.nc.v2.f64 	{%fd144, %fd145}, [%rd22+16];
	fma.rn.f64 	%fd146, %fd143, %fd138, %fd144;
	fma.rn.f64 	%fd147, %fd146, %fd138, %fd145;
	ld.global.nc.v2.f64 	{%fd148, %fd149}, [%rd22+32];
	fma.rn.f64 	%fd150, %fd147, %fd138, %fd148;
	fma.rn.f64 	%fd151, %fd150, %fd138, %fd149;
	fma.rn.f64 	%fd152, %fd151, %fd304, %fd304;
	fma.rn.f64 	%fd153, %fd151, %fd138, 0d3FF0000000000000;
	selp.f64 	%fd154, %fd153, %fd152, %p19;
	and.b32  	%r57, %r131, 2;
	setp.eq.s32 	%p20, %r57, 0;
	mov.f64 	%fd155, 0d0000000000000000;
	sub.f64 	%fd156, %fd155, %fd154;
	selp.f64 	%fd157, %fd154, %fd156, %p20;
	add.f64 	%fd305, %fd305, %fd157;
$L__BB1_35:
	mul.f64 	%fd307, %fd306, 0d3FE0000000000000;
$L__BB1_36:
	sqrt.rn.f64 	%fd158, %fd307;
	mul.f64 	%fd57, %fd158, 0dBFC999999999999A;
	fma.rn.f64 	%fd159, %fd57, 0d3FF71547652B82FE, 0d4338000000000000;
	{
	.reg .b32 %temp; 
	mov.b64 	{%r30, %temp}, %fd159;
	}
	mov.f64 	%fd160, 0dC338000000000000;
	add.rn.f64 	%fd161, %fd159, %fd160;
	fma.rn.f64 	%fd162, %fd161, 0dBFE62E42FEFA39EF, %fd57;
	fma.rn.f64 	%fd163, %fd161, 0dBC7ABC9E3B39803F, %fd162;
	fma.rn.f64 	%fd164, %fd163, 0d3E5ADE1569CE2BDF, 0d3E928AF3FCA213EA;
	fma.rn.f64 	%fd165, %fd164, %fd163, 0d3EC71DEE62401315;
	fma.rn.f64 	%fd166, %fd165, %fd163, 0d3EFA01997C89EB71;
	fma.rn.f64 	%fd167, %fd166, %fd163, 0d3F2A01A014761F65;
	fma.rn.f64 	%fd168, %fd167, %fd163, 0d3F56C16C1852B7AF;
	fma.rn.f64 	%fd169, %fd168, %fd163, 0d3F81111111122322;
	fma.rn.f64 	%fd170, %fd169, %fd163, 0d3FA55555555502A1;
	fma.rn.f64 	%fd171, %fd170, %fd163, 0d3FC5555555555511;
	fma.rn.f64 	%fd172, %fd171, %fd163, 0d3FE000000000000B;
	fma.rn.f64 	%fd173, %fd172, %fd163, 0d3FF0000000000000;
	fma.rn.f64 	%fd174, %fd173, %fd163, 0d3FF0000000000000;
	{
	.reg .b32 %temp; 
	mov.b64 	{%r31, %temp}, %fd174;
	}
	{
	.reg .b32 %temp; 
	mov.b64 	{%temp, %r32}, %fd174;
	}
	shl.b32 	%r58, %r30, 20;
	add.s32 	%r59, %r58, %r32;
	mov.b64 	%fd309, {%r31, %r59};
	{
	.reg .b32 %temp; 
	mov.b64 	{%temp, %r60}, %fd57;
	}
	mov.b32 	%f6, %r60;
	abs.f32 	%f3, %f6;
	setp.lt.f32 	%p21, %f3, 0f4086232B;
	@%p21 bra 	$L__BB1_39;
	setp.lt.f64 	%p22, %fd57, 0d0000000000000000;
	add.f64 	%fd175, %fd57, 0d7FF0000000000000;
	selp.f64 	%fd309, 0d0000000000000000, %fd175, %p22;
	setp.geu.f32 	%p23, %f3, 0f40874800;
	@%p23 bra 	$L__BB1_39;
	shr.u32 	%r61, %r30, 31;
	add.s32 	%r62, %r30, %r61;
	shr.s32 	%r63, %r62, 1;
	shl.b32 	%r64, %r63, 20;
	add.s32 	%r65, %r32, %r64;
	mov.b64 	%fd176, {%r31, %r65};
	sub.s32 	%r66, %r30, %r63;
	shl.b32 	%r67, %r66, 20;
	add.s32 	%r68, %r67, 1072693248;
	mov.b32 	%r69, 0;
	mov.b64 	%fd177, {%r69, %r68};
	mul.f64 	%fd309, %fd177, %fd176;
$L__BB1_39:
	cvt.rn.f64.s32 	%fd178, %r39;
	div.rn.f64 	%fd62, %fd305, %fd178;
	fma.rn.f64 	%fd179, %fd62, 0d3FF71547652B82FE, 0d4338000000000000;
	{
	.reg .b32 %temp; 
	mov.b64 	{%r33, %temp}, %fd179;
	}
	mov.f64 	%fd180, 0dC338000000000000;
	add.rn.f64 	%fd181, %fd179, %fd180;
	fma.rn.f64 	%fd182, %fd181, 0dBFE62E42FEFA39EF, %fd62;
	fma.rn.f64 	%fd183, %fd181, 0dBC7ABC9E3B39803F, %fd182;
	fma.rn.f64 	%fd184, %fd183, 0d3E5ADE1569CE2BDF, 0d3E928AF3FCA213EA;
	fma.rn.f64 	%fd185, %fd184, %fd183, 0d3EC71DEE62401315;
	fma.rn.f64 	%fd186, %fd185, %fd183, 0d3EFA01997C89EB71;
	fma.rn.f64 	%fd187, %fd186, %fd183, 0d3F2A01A014761F65;
	fma.rn.f64 	%fd188, %fd187, %fd183, 0d3F56C16C1852B7AF;
	fma.rn.f64 	%fd189, %fd188, %fd183, 0d3F81111111122322;
	fma.rn.f64 	%fd190, %fd189, %fd183, 0d3FA55555555502A1;
	fma.rn.f64 	%fd191, %fd190, %fd183, 0d3FC5555555555511;
	fma.rn.f64 	%fd192, %fd191, %fd183, 0d3FE000000000000B;
	fma.rn.f64 	%fd193, %fd192, %fd183, 0d3FF0000000000000;
	fma.rn.f64 	%fd194, %fd193, %fd183, 0d3FF0000000000000;
	{
	.reg .b32 %temp; 
	mov.b64 	{%r34, %temp}, %fd194;
	}
	{
	.reg .b32 %temp; 
	mov.b64 	{%temp, %r35}, %fd194;
	}
	shl.b32 	%r70, %r33, 20;
	add.s32 	%r71, %r70, %r35;
	mov.b64 	%fd310, {%r34, %r71};
	{
	.reg .b32 %temp; 
	mov.b64 	{%temp, %r72}, %fd62;
	}
	mov.b32 	%f7, %r72;
	abs.f32 	%f4, %f7;
	setp.lt.f32 	%p24, %f4, 0f4086232B;
	@%p24 bra 	$L__BB1_42;
	setp.lt.f64 	%p25, %fd62, 0d0000000000000000;
	add.f64 	%fd195, %fd62, 0d7FF0000000000000;
	selp.f64 	%fd310, 0d0000000000000000, %fd195, %p25;
	setp.geu.f32 	%p26, %f4, 0f40874800;
	@%p26 bra 	$L__BB1_42;
	shr.u32 	%r73, %r33, 31;
	add.s32 	%r74, %r33, %r73;
	shr.s32 	%r75, %r74, 1;
	shl.b32 	%r76, %r75, 20;
	add.s32 	%r77, %r35, %r76;
	mov.b64 	%fd196, {%r34, %r77};
	sub.s32 	%r78, %r33, %r75;
	shl.b32 	%r79, %r78, 20;
	add.s32 	%r80, %r79, 1072693248;
	mov.b32 	%r81, 0;
	mov.b64 	%fd197, {%r81, %r80};
	mul.f64 	%fd310, %fd197, %fd196;
$L__BB1_42:
	mov.f64 	%fd198, 0d4338000000000001;
	{
	.reg .b32 %temp; 
	mov.b64 	{%r36, %temp}, %fd198;
	}
	mov.f64 	%fd199, 0dC338000000000000;
	add.rn.f64 	%fd200, %fd198, %fd199;
	fma.rn.f64 	%fd201, %fd200, 0dBFE62E42FEFA39EF, 0d3FF0000000000000;
	fma.rn.f64 	%fd202, %fd200, 0dBC7ABC9E3B39803F, %fd201;
	fma.rn.f64 	%fd203, %fd202, 0d3E5ADE1569CE2BDF, 0d3E928AF3FCA213EA;
	fma.rn.f64 	%fd204, %fd203, %fd202, 0d3EC71DEE62401315;
	fma.rn.f64 	%fd205, %fd204, %fd202, 0d3EFA01997C89EB71;
	fma.rn.f64 	%fd206, %fd205, %fd202, 0d3F2A01A014761F65;
	fma.rn.f64 	%fd207, %fd206, %fd202, 0d3F56C16C1852B7AF;
	fma.rn.f64 	%fd208, %fd207, %fd202, 0d3F81111111122322;
	fma.rn.f64 	%fd209, %fd208, %fd202, 0d3FA55555555502A1;
	fma.rn.f64 	%fd210, %fd209, %fd202, 0d3FC5555555555511;
	fma.rn.f64 	%fd211, %fd210, %fd202, 0d3FE000000000000B;
	fma.rn.f64 	%fd212, %fd211, %fd202, 0d3FF0000000000000;
	fma.rn.f64 	%fd213, %fd212, %fd202, 0d3FF0000000000000;
	{
	.reg .b32 %temp; 
	mov.b64 	{%r37, %temp}, %fd213;
	}
	{
	.reg .b32 %temp; 
	mov.b64 	{%temp, %r38}, %fd213;
	}
	shl.b32 	%r82, %r36, 20;
	add.s32 	%r83, %r82, %r38;
	mov.b64 	%fd311, {%r37, %r83};
	mov.f64 	%fd214, 0d3FF0000000000000;
	{
	.reg .b32 %temp; 
	mov.b64 	{%temp, %r84}, %fd214;
	}
	mov.b32 	%f8, %r84;
	abs.f32 	%f5, %f8;
	setp.lt.f32 	%p27, %f5, 0f4086232B;
	@%p27 bra 	$L__BB1_45;
	setp.geu.f32 	%p28, %f5, 0f40874800;
	mov.f64 	%fd311, 0d7FF0000000000000;
	@%p28 bra 	$L__BB1_45;
	shr.u32 	%r85, %r36, 31;
	add.s32 	%r86, %r36, %r85;
	shr.s32 	%r87, %r86, 1;
	shl.b32 	%r88, %r87, 20;
	add.s32 	%r89, %r38, %r88;
	mov.b64 	%fd216, {%r37, %r89};
	sub.s32 	%r90, %r36, %r87;
	shl.b32 	%r91, %r90, 20;
	add.s32 	%r92, %r91, 1072693248;
	mov.b32 	%r93, 0;
	mov.b64 	%fd217, {%r93, %r92};
	mul.f64 	%fd311, %fd217, %fd216;
$L__BB1_45:
	sub.f64 	%fd218, %fd311, %fd310;
	add.f64 	%fd219, %fd218, 0d4034000000000000;
	mul.f64 	%fd220, %fd309, 0d4034000000000000;
	sub.f64 	%fd312, %fd219, %fd220;
$L__BB1_46:
	st.param.f64 	[func_retval0], %fd312;
	ret;

}
	// .globl	_Z9sa_kernelPdidddi
.visible .entry _Z9sa_kernelPdidddi(
	.param .u64 .ptr .align 1 _Z9sa_kernelPdidddi_param_0,
	.param .u32 _Z9sa_kernelPdidddi_param_1,
	.param .f64 _Z9sa_kernelPdidddi_param_2,
	.param .f64 _Z9sa_kernelPdidddi_param_3,
	.param .f64 _Z9sa_kernelPdidddi_param_4,
	.param .u32 _Z9sa_kernelPdidddi_param_5
)
{
	.reg .pred 	%p<20>;
	.reg .b32 	%r<178>;
	.reg .b32 	%f<3>;
	.reg .b64 	%rd<22>;
	.reg .b64 	%fd<147>;

	ld.param.u64 	%rd2, [_Z9sa_kernelPdidddi_param_0];
	ld.param.u32 	%r50, [_Z9sa_kernelPdidddi_param_1];
	mov.u32 	%r51, %ctaid.x;
	mov.u32 	%r52, %ntid.x;
	mov.u32 	%r53, %tid.x;
	mad.lo.s32 	%r1, %r51, %r52, %r53;
	setp.gt.s32 	%p1, %r1, %r50;
	@%p1 bra 	$L__BB2_20;
	cvta.to.global.u64 	%rd3, %rd2;
	xor.b32  	%r55, %r1, -1429050551;
	mul.lo.s32 	%r56, %r55, 1099087573;
	setp.gt.s32 	%p2, %r1, -1;
	selp.b32 	%r57, -644748465, -1947113066, %p2;
	add.s32 	%r58, %r57, %r56;
	add.s32 	%r169, %r58, 6615241;
	add.s32 	%r168, %r56, 123456789;
	xor.b32  	%r167, %r56, 362436069;
	add.s32 	%r166, %r57, 521288629;
	xor.b32  	%r165, %r57, 88675123;
	add.s32 	%r157, %r56, 5783321;
	mul.wide.s32 	%rd4, %r1, 8;
	add.s64 	%rd1, %rd3, %rd4;
	ld.global.f64 	%fd134, [%rd1];
	mov.b32 	%r59, 1127219200;
	mov.b32 	%r60, -2147483648;
	mov.b64 	%fd2, {%r60, %r59};
	mov.b32 	%r158, 0;
	mov.f64 	%fd136, 0d0000000000000000;
	mov.f64 	%fd135, 0d3FF0000000000000;
	mov.u64 	%rd5, _Z11ackley_cudaPdid;
	mov.u64 	%rd6, _Z14rastrigin_cudaPdid;
	mov.f64 	%fd143, %fd136;
$L__BB2_2:
	ld.param.u32 	%r150, [_Z9sa_kernelPdidddi_param_5];
	setp.eq.s32 	%p3, %r150, 1;
	selp.b64 	%rd7, %rd6, %rd5, %p3;
	{ // callseq 8, 0
	.param .b64 param0;
	st.param.b64 	[param0], 0;
	.param .b32 param1;
	st.param.b32 	[param1], 0;
	.param .b64 param2;
	st.param.f64 	[param2], %fd134;
	.param .b64 retval0;
	prototype_8 : .callprototype (.param .b64 _) _ (.param .b64 _, .param .b32 _, .param .b64 _);
	call (retval0), 
	%rd7, 
	(
	param0, 
	param1, 
	param2
	)
	, prototype_8;
	ld.param.f64 	%fd44, [retval0];
	} // callseq 8
	setp.eq.s32 	%p4, %r158, 1;
	mov.b32 	%r158, 0;
	mov.u32 	%r164, %r157;
	mov.f64 	%fd144, %fd143;
	@%p4 bra 	$L__BB2_13;
	shr.u32 	%r63, %r168, 2;
	xor.b32  	%r64, %r63, %r168;
	shl.b32 	%r65, %r157, 4;
	shl.b32 	%r66, %r64, 1;
	xor.b32  	%r67, %r65, %r66;
	xor.b32  	%r68, %r67, %r157;
	xor.b32  	%r15, %r68, %r64;
	add.s32 	%r69, %r169, %r15;
	add.s32 	%r70, %r69, 362437;
	shr.u32 	%r71, %r167, 2;
	xor.b32  	%r72, %r71, %r167;
	shl.b32 	%r73, %r15, 4;
	shl.b32 	%r74, %r72, 1;
	xor.b32  	%r75, %r74, %r73;
	xor.b32  	%r76, %r75, %r72;
	xor.b32  	%r16, %r76, %r15;
	add.s32 	%r77, %r169, %r16;
	add.s32 	%r78, %r77, 724874;
	shr.u32 	%r79, %r166, 2;
	xor.b32  	%r80, %r79, %r166;
	shl.b32 	%r81, %r16, 4;
	shl.b32 	%r82, %r80, 1;
	xor.b32  	%r83, %r82, %r81;
	xor.b32  	%r84, %r83, %r80;
	xor.b32  	%r17, %r84, %r16;
	shr.u32 	%r85, %r165, 2;
	xor.b32  	%r86, %r85, %r165;
	shl.b32 	%r87, %r17, 4;
	shl.b32 	%r88, %r86, 1;
	xor.b32  	%r89, %r88, %r87;
	xor.b32  	%r90, %r89, %r86;
	xor.b32  	%r164, %r90, %r17;
	add.s32 	%r19, %r169, 1449748;
	cvt.u64.u32 	%rd8, %r70;
	mul.wide.u32 	%rd9, %r78, 2097152;
	xor.b64  	%rd10, %rd9, %rd8;
	cvt.rn.f64.u64 	%fd45, %rd10;
	fma.rn.f64 	%fd138, %fd45, 0d3CA0000000000000, 0d3C90000000000000;
	{
	.reg .b32 %temp; 
	mov.b64 	{%temp, %r159}, %fd138;
	}
	{
	.reg .b32 %temp; 
	mov.b64 	{%r160, %temp}, %fd138;
	}
	setp.gt.s32 	%p5, %r159, 1048575;
	mov.b32 	%r161, -1023;
	@%p5 bra 	$L__BB2_5;
	mul.f64 	%fd138, %fd138, 0d4350000000000000;
	{
	.reg .b32 %temp; 
	mov.b64 	{%temp, %r159}, %fd138;
	}
	{
	.reg .b32 %temp; 
	mov.b64 	{%r160, %temp}, %fd138;
	}
	mov.b32 	%r161, -1077;
$L__BB2_5:
	add.s32 	%r92, %r159, -1;
	setp.gt.u32 	%p6, %r92, 2146435070;
	@%p6 bra 	$L__BB2_9;
	shr.u32 	%r95, %r159, 20;
	add.s32 	%r162, %r161, %r95;
	and.b32  	%r96, %r159, 1048575;
	or.b32  	%r97, %r96, 1072693248;
	mov.b64 	%fd139, {%r160, %r97};
	setp.lt.u32 	%p8, %r97, 1073127583;
	@%p8 bra 	$L__BB2_8;
	{
	.reg .b32 %temp; 
	mov.b64 	{%r98, %temp}, %fd139;
	}
	{
	.reg .b32 %temp; 
	mov.b64 	{%temp, %r99}, %fd139;
	}
	add.s32 	%r100, %r99, -1048576;
	mov.b64 	%fd139, {%r98, %r100};
	add.s32 	%r162, %r162, 1;
$L__BB2_8:
	add.f64 	%fd47, %fd139, 0dBFF0000000000000;
	add.f64 	%fd48, %fd139, 0d3FF0000000000000;
	rcp.approx.ftz.f64 	%fd49, %fd48;
	neg.f64 	%fd50, %fd48;
	fma.rn.f64 	%fd51, %fd50, %fd49, 0d3FF0000000000000;
	fma.rn.f64 	%fd52, %fd51, %fd51, %fd51;
	fma.rn.f64 	%fd53, %fd52, %fd49, %fd49;
	mul.f64 	%fd54, %fd47, %fd53;
	fma.rn.f64 	%fd55, %fd47, %fd53, %fd54;
	mul.f64 	%fd56, %fd55, %fd55;
	fma.rn.f64 	%fd57, %fd56, 0d3EB1380B3AE80F1E, 0d3ED0EE258B7A8B04;
	fma.rn.f64 	%fd58, %fd57, %fd56, 0d3EF3B2669F02676F;
	fma.rn.f64 	%fd59, %fd58, %fd56, 0d3F1745CBA9AB0956;
	fma.rn.f64 	%fd60, %fd59, %fd56, 0d3F3C71C72D1B5154;
	fma.rn.f64 	%fd61, %fd60, %fd56, 0d3F624924923BE72D;
	fma.rn.f64 	%fd62, %fd61, %fd56, 0d3F8999999999A3C4;
	fma.rn.f64 	%fd63, %fd62, %fd56, 0d3FB5555555555554;
	sub.f64 	%fd64, %fd47, %fd55;
	add.f64 	%fd65, %fd64, %fd64;
	neg.f64 	%fd66, %fd55;
	fma.rn.f64 	%fd67, %fd66, %fd47, %fd65;
	mul.f64 	%fd68, %fd53, %fd67;
	mul.f64 	%fd69, %fd56, %fd63;
	fma.rn.f64 	%fd70, %fd69, %fd55, %fd68;
	xor.b32  	%r101, %r162, -2147483648;
	mov.b32 	%r102, 1127219200;
	mov.b64 	%fd71, {%r101, %r102};
	sub.f64 	%fd72, %fd71, %fd2;
	fma.rn.f64 	%fd73, %fd72, 0d3FE62E42FEFA39EF, %fd55;
	fma.rn.f64 	%fd74, %fd72, 0dBFE62E42FEFA39EF, %fd73;
	sub.f64 	%fd75, %fd74, %fd55;
	sub.f64 	%fd76, %fd70, %fd75;
	fma.rn.f64 	%fd77, %fd72, 0d3C7ABC9E3B39803F, %fd76;
	add.f64 	%fd140, %fd73, %fd77;
	bra.uni 	$L__BB2_10;
$L__BB2_9:
	fma.rn.f64 	%fd46, %fd138, 0d7FF0000000000000, 0d7FF0000000000000;
	{
	.reg .b32 %temp; 
	mov.b64 	{%temp, %r93}, %fd138;
	}
	and.b32  	%r94, %r93, 2147483647;
	setp.eq.s32 	%p7, %r94, 0;
	selp.f64 	%fd140, 0dFFF0000000000000, %fd46, %p7;
$L__BB2_10:
	mul.f64 	%fd17, %fd140, 0dC000000000000000;
	add.s32 	%r103, %r164, %r19;
	mul.wide.u32 	%rd11, %r103, 2097152;
	add.s32 	%r104, %r169, %r17;
	add.s32 	%r105, %r104, 1087311;
	cvt.u64.u32 	%rd12, %r105;
	xor.b64  	%rd13, %rd11, %rd12;
	cvt.rn.f64.u64 	%fd78, %rd13;
	fma.rn.f64 	%fd79, %fd78, 0d3CB0000000000000, 0d3CA0000000000000;
	{
	.reg .b32 %temp; 
	mov.b64 	{%temp, %r106}, %fd79;
	}
	shl.b32 	%r107, %r106, 1;
	setp.gt.u32 	%p9, %r107, -2038431744;
	mov.f64 	%fd80, 0d0000000000000000;
	mul.rn.f64 	%fd81, %fd79, %fd80;
	selp.f64 	%fd18, %fd81, %fd79, %p9;
	{
	.reg .b32 %temp; 
	mov.b64 	{%r108, %temp}, %fd18;
	}
	{
	.reg .b32 %temp; 
	mov.b64 	{%temp, %r109}, %fd18;
	}
	add.s32 	%r110, %r109, 1048576;
	mov.b64 	%fd82, {%r108, %r110};
	cvt.rni.f64.f64 	%fd83, %fd82;
	cvt.rzi.s64.f64 	%rd14, %fd83;
	cvt.u32.u64 	%r111, %rd14;
	fma.rn.f64 	%fd84, %fd83, 0dBFE0000000000000, %fd18;
	mul.f64 	%fd85, %fd84, 0d3CA1A62633145C07;
	fma.rn.f64 	%fd86, %fd84, 0d400921FB54442D18, %fd85;
	mul.rn.f64 	%fd87, %fd86, %fd86;
	fma.rn.f64 	%fd88, %fd87, 0dBDA8FF8320FD8164, 0d3E21EEA7C1EF8528;
	fma.rn.f64 	%fd89, %fd88, %fd87, 0dBE927E4F8E06E6D9;
	fma.rn.f64 	%fd90, %fd89, %fd87, 0d3EFA01A019DDBCE9;
	fma.rn.f64 	%fd91, %fd90, %fd87, 0dBF56C16C16C15D47;
	fma.rn.f64 	%fd92, %fd91, %fd87, 0d3FA5555555555551;
	fma.rn.f64 	%fd93, %fd92, %fd87, 0dBFE0000000000000;
	fma.rn.f64 	%fd94, %fd93, %fd87, 0d3FF0000000000000;
	fma.rn.f64 	%fd95, %fd87, 0d3DE5DB65F9785EBA, 0dBE5AE5F12CB0D246;
	fma.rn.f64 	%fd96, %fd95, %fd87, 0d3EC71DE369ACE392;
	fma.rn.f64 	%fd97, %fd96, %fd87, 0dBF2A01A019DB62A1;
	fma.rn.f64 	%fd98, %fd97, %fd87, 0d3F81111111110818;
	fma.rn.f64 	%fd99, %fd98, %fd87, 0dBFC5555555555554;
	fma.rn.f64 	%fd100, %fd99, %fd87, 0d0000000000000000;
	fma.rn.f64 	%fd101, %fd100, %fd86, %fd86;
	and.b64  	%rd15, %rd14, 1;
	setp.eq.b64 	%p10, %rd15, 1;
	{
	.reg .b32 %temp; 
	mov.b64 	{%temp, %r112}, %fd101;
	}
	{
	.reg .b32 %temp; 
	mov.b64 	{%r113, %temp}, %fd101;
	}
	xor.b32  	%r114, %r112, -2147483648;
	mov.b64 	%fd102, {%r113, %r114};
	selp.f64 	%fd141, %fd94, %fd101, %p10;
	selp.f64 	%fd142, %fd102, %fd94, %p10;
	and.b32  	%r115, %r111, 2;
	setp.eq.s32 	%p11, %r115, 0;
	@%p11 bra 	$L__BB2_12;
	{
	.reg .b32 %temp; 
	mov.b64 	{%temp, %r116}, %fd141;
	}
	{
	.reg .b32 %temp; 
	mov.b64 	{%r117, %temp}, %fd141;
	}
	xor.b32  	%r118, %r116, -2147483648;
	mov.b64 	%fd141, {%r117, %r118};
	{
	.reg .b32 %temp; 
	mov.b64 	{%temp, %r119}, %fd142;
	}
	{
	.reg .b32 %temp; 
	mov.b64 	{%r120, %temp}, %fd142;
	}
	xor.b32  	%r121, %r119, -2147483648;
	mov.b64 	%fd142, {%r120, %r121};
$L__BB2_12:
	sqrt.rn.f64 	%fd103, %fd17;
	mov.f64 	%fd104, 0d0000000000000000;
	add.rn.f64 	%fd105, %fd142, %fd104;
	cvt.rzi.f64.f64 	%fd106, %fd18;
	setp.eq.f64 	%p12, %fd18, %fd106;
	mul.rn.f64 	%fd107, %fd18, %fd104;
	selp.f64 	%fd108, %fd107, %fd141, %p12;
	mul.f64 	%fd144, %fd103, %fd108;
	mul.f64 	%fd143, %fd103, %fd105;
	mov.b32 	%r158, 1;
	mov.u32 	%r165, %r17;
	mov.u32 	%r166, %r16;
	mov.u32 	%r167, %r15;
	mov.u32 	%r168, %r157;
	mov.u32 	%r169, %r19;
	mov.u32 	%r157, %r164;
$L__BB2_13:
	ld.param.u32 	%r151, [_Z9sa_kernelPdidddi_param_5];
	ld.param.f64 	%fd133, [_Z9sa_kernelPdidddi_param_4];
	fma.rn.f64 	%fd146, %fd133, %fd144, %fd134;
	setp.eq.s32 	%p13, %r151, 1;
	selp.b64 	%rd18, %rd6, %rd5, %p13;
	{ // callseq 9, 0
	.param .b64 param0;
	st.param.b64 	[param0], 0;
	.param .b32 param1;
	st.param.b32 	[param1], 0;
	.param .b64 param2;
	st.param.f64 	[param2], %fd146;
	.param .b64 retval0;
	prototype_9 : .callprototype (.param .b64 _) _ (.param .b64 _, .param .b32 _, .param .b64 _);
	call (retval0), 
	%rd18, 
	(
	param0, 
	param1, 
	param2
	)
	, prototype_9;
	ld.param.f64 	%fd109, [retval0];
	} // callseq 9
	sub.f64 	%fd30, %fd109, %fd44;
	setp.leu.f64 	%p14, %fd30, 0d0000000000000000;
	@%p14 bra 	$L__BB2_18;
	shr.u32 	%r123, %r168, 2;
	xor.b32  	%r124, %r123, %r168;
	shl.b32 	%r125, %r164, 4;
	shl.b32 	%r126, %r124, 1;
	xor.b32  	%r127, %r125, %r126;
	xor.b32  	%r128, %r127, %r164;
	xor.b32  	%r177, %r128, %r124;
	add.s32 	%r129, %r169, %r177;
	add.s32 	%r130, %r129, 362437;
	shr.u32 	%r131, %r167, 2;
	xor.b32  	%r132, %r131, %r167;
	shl.b32 	%r133, %r177, 4;
	shl.b32 	%r134, %r132, 1;
	xor.b32  	%r135, %r134, %r133;
	xor.b32  	%r136, %r135, %r132;
	xor.b32  	%r157, %r136, %r177;
	add.s32 	%r169, %r169, 724874;
	add.s32 	%r137, %r157, %r169;
	cvt.u64.u32 	%rd19, %r130;
	mul.wide.u32 	%rd20, %r137, 2097152;
	xor.b64  	%rd21, %rd20, %rd19;
	cvt.rn.f64.u64 	%fd111, %rd21;
	fma.rn.f64 	%fd31, %fd111, 0d3CA0000000000000, 0d3C90000000000000;
	neg.f64 	%fd112, %fd30;
	div.rn.f64 	%fd32, %fd112, %fd135;
	fma.rn.f64 	%fd113, %fd32, 0d3FF71547652B82FE, 0d4338000000000000;
	{
	.reg .b32 %temp; 
	mov.b64 	{%r40, %temp}, %fd113;
	}
	mov.f64 	%fd114, 0dC338000000000000;
	add.rn.f64 	%fd115, %fd113, %fd114;
	fma.rn.f64 	%fd116, %fd115, 0dBFE62E42FEFA39EF, %fd32;
	fma.rn.f64 	%fd117, %fd115, 0dBC7ABC9E3B39803F, %fd116;
	fma.rn.f64 	%fd118, %fd117, 0d3E5ADE1569CE2BDF, 0d3E928AF3FCA213EA;
	fma.rn.f64 	%fd119, %fd118, %fd117, 0d3EC71DEE62401315;
	fma.rn.f64 	%fd120, %fd119, %fd117, 0d3EFA01997C89EB71;
	fma.rn.f64 	%fd121, %fd120, %fd117, 0d3F2A01A014761F65;
	fma.rn.f64 	%fd122, %fd121, %fd117, 0d3F56C16C1852B7AF;
	fma.rn.f64 	%fd123, %fd122, %fd117, 0d3F81111111122322;
	fma.rn.f64 	%fd124, %fd123, %fd117, 0d3FA55555555502A1;
	fma.rn.f64 	%fd125, %fd124, %fd117, 0d3FC5555555555511;
	fma.rn.f64 	%fd126, %fd125, %fd117, 0d3FE000000000000B;
	fma.rn.f64 	%fd127, %fd126, %fd117, 0d3FF0000000000000;
	fma.rn.f64 	%fd128, %fd127, %fd117, 0d3FF0000000000000;
	{
	.reg .b32 %temp; 
	mov.b64 	{%r41, %temp}, %fd128;
	}
	{
	.reg .b32 %temp; 
	mov.b64 	{%temp, %r42}, %fd128;
	}
	shl.b32 	%r138, %r40, 20;
	add.s32 	%r139, %r138, %r42;
	mov.b64 	%fd145, {%r41, %r139};
	{
	.reg .b32 %temp; 
	mov.b64 	{%temp, %r140}, %fd32;
	}
	mov.b32 	%f2, %r140;
	abs.f32 	%f1, %f2;
	setp.lt.f32 	%p15, %f1, 0f4086232B;
	@%p15 bra 	$L__BB2_17;
	setp.lt.f64 	%p16, %fd32, 0d0000000000000000;
	add.f64 	%fd129, %fd32, 0d7FF0000000000000;
	selp.f64 	%fd145, 0d0000000000000000, %fd129, %p16;
	setp.geu.f32 	%p17, %f1, 0f40874800;
	@%p17 bra 	$L__BB2_17;
	shr.u32 	%r141, %r40, 31;
	add.s32 	%r142, %r40, %r141;
	shr.s32 	%r143, %r142, 1;
	shl.b32 	%r144, %r143, 20;
	add.s32 	%r145, %r42, %r144;
	mov.b64 	%fd130, {%r41, %r145};
	sub.s32 	%r146, %r40, %r143;
	shl.b32 	%r147, %r146, 20;
	add.s32 	%r148, %r147, 1072693248;
	mov.b32 	%r149, 0;
	mov.b64 	%fd131, {%r149, %r148};
	mul.f64 	%fd145, %fd131, %fd130;
$L__BB2_17:
	setp.gt.f64 	%p18, %fd31, %fd145;
	selp.f64 	%fd146, %fd134, %fd146, %p18;
	mov.u32 	%r167, %r165;
	mov.u32 	%r168, %r166;
	mov.u32 	%r166, %r164;
	mov.u32 	%r165, %r177;
$L__BB2_18:
	fma.rn.f64 	%fd132, %fd136, 0d4004000000000000, 0d3FF0000000000000;
	rcp.rn.f64 	%fd135, %fd132;
	add.f64 	%fd136, %fd136, 0d3FF0000000000000;
	setp.ge.f64 	%p19, %fd135, 0d3EB0C6F7A0B5ED8D;
	mov.f64 	%fd134, %fd146;
	@%p19 bra 	$L__BB2_2;
	st.global.f64 	[%rd1], %fd146;
$L__BB2_20:
	ret;

}
.func  (.param .align 16 .b8 func_retval0[16]) __internal_trig_reduction_slowpathd(
	.param .b64 __internal_trig_reduction_slowpathd_param_0
)
{
	.local .align 8 .b8 	__local_depot3[40];
	.reg .b64 	%SP;
	.reg .b64 	%SPL;
	.reg .pred 	%p<10>;
	.reg .b32 	%r<47>;
	.reg .b64 	%rd<74>;
	.reg .b64 	%fd<5>;

	mov.u64 	%SPL, __local_depot3;
	ld.param.f64 	%fd4, [__internal_trig_reduction_slowpathd_param_0];
	add.u64 	%rd1, %SPL, 0;
	{
	.reg .b32 %temp; 
	mov.b64 	{%temp, %r1}, %fd4;
	}
	shr.u32 	%r2, %r1, 20;
	and.b32  	%r3, %r2, 2047;
	setp.eq.s32 	%p1, %r3, 2047;
	mov.b32 	%r46, 0;
	@%p1 bra 	$L__BB3_9;
	add.s32 	%r20, %r3, -1024;
	mov.b64 	%rd20, %fd4;
	shl.b64 	%rd2, %rd20, 11;
	shr.u32 	%r4, %r20, 6;
	sub.s32 	%r45, 15, %r4;
	sub.s32 	%r21, 19, %r4;
	setp.lt.u32 	%p2, %r20, 128;
	selp.b32 	%r6, 18, %r21, %p2;
	setp.ge.s32 	%p3, %r45, %r6;
	mov.b64 	%rd70, 0;
	@%p3 bra 	$L__BB3_4;
	add.s32 	%r23, %r6, %r4;
	neg.s32 	%r43, %r23;
	or.b64  	%rd3, %rd2, -9223372036854775808;
	mov.b64 	%rd70, 0;
	mov.b32 	%r42, 0;
	mov.u64 	%rd25, __cudart_i2opi_d;
	mov.u32 	%r44, %r45;
$L__BB3_3:
	.pragma "nounroll";
	mul.wide.s32 	%rd22, %r42, 8;
	add.s64 	%rd23, %rd1, %rd22;
	mul.wide.s32 	%rd24, %r44, 8;
	add.s64 	%rd26, %rd25, %rd24;
	ld.global.nc.u64 	%rd27, [%rd26];
	{
	.reg .u32 %r0, %r1, %r2, %r3, %alo, %ahi, %blo, %bhi, %clo, %chi;
	mov.b64 	{%alo,%ahi}, %rd27;
	mov.b64 	{%blo,%bhi}, %rd3;
	mov.b64 	{%clo,%chi}, %rd70;
	mad.lo.cc.u32 	%r0, %alo, %blo, %clo;
	madc.hi.cc.u32 	%r1, %alo, %blo, %chi;
	madc.hi.u32 	%r2, %alo, %bhi, 0;
	mad.lo.cc.u32 	%r1, %alo, %bhi, %r1;
	madc.hi.cc.u32 	%r2, %ahi, %blo, %r2;
	madc.hi.u32 	%r3, %ahi, %bhi, 0;
	mad.lo.cc.u32 	%r1, %ahi, %blo, %r1;
	madc.lo.cc.u32 	%r2, %ahi, %bhi, %r2;
	addc.u32 	%r3, %r3, 0;
	mov.b64 	%rd28, {%r0,%r1};
	mov.b64 	%rd70, {%r2,%r3};
	}
	st.local.u64 	[%rd23], %rd28;
	add.s32 	%r44, %r44, 1;
	add.s32 	%r43, %r43, 1;
	add.s32 	%r42, %r42, 1;
	setp.ne.s32 	%p4, %r43, -15;
	mov.u32 	%r45, %r6;
	@%p4 bra 	$L__BB3_3;
$L__BB3_4:
	cvt.s64.s32 	%rd29, %r45;
	cvt.u64.u32 	%rd30, %r4;
	add.s64 	%rd31, %rd30, %rd29;
	shl.b64 	%rd32, %rd31, 3;
	add.s64 	%rd33, %rd1, %rd32;
	st.local.u64 	[%rd33+-120], %rd70;
	and.b32  	%r15, %r2, 63;
	ld.local.u64 	%rd72, [%rd1+16];
	ld.local.u64 	%rd71, [%rd1+24];
	setp.eq.s32 	%p5, %r15, 0;
	@%p5 bra 	$L__BB3_6;
	shl.b64 	%rd34, %rd71, %r15;
	shr.u64 	%rd35, %rd72, 1;
	xor.b32  	%r24, %r15, 63;
	shr.u64 	%rd36, %rd35, %r24;
	or.b64  	%rd71, %rd34, %rd36;
	ld.local.u64 	%rd37, [%rd1+8];
	shl.b64 	%rd38, %rd72, %r15;
	shr.u64 	%rd39, %rd37, 1;
	shr.u64 	%rd40, %rd39, %r24;
	or.b64  	%rd72, %rd38, %rd40;
$L__BB3_6:
	and.b32  	%r25, %r1, -2147483648;
	shr.u64 	%rd41, %rd71, 62;
	cvt.u32.u64 	%r26, %rd41;
	mov.b64 	{%r27, %r28}, %rd71;
	mov.b64 	{%r29, %r30}, %rd72;
	shf.l.wrap.b32 	%r31, %r30, %r27, 2;
	shf.l.wrap.b32 	%r32, %r27, %r28, 2;
	mov.b64 	%rd42, {%r31, %r32};
	shl.b64 	%rd43, %rd72, 2;
	shr.u64 	%rd44, %rd42, 63;
	cvt.u32.u64 	%r33, %rd44;
	add.s32 	%r34, %r33, %r26;
	setp.eq.s32 	%p6, %r25, 0;
	neg.s32 	%r35, %r34;
	selp.b32 	%r46, %r34, %r35, %p6;
	setp.gt.s64 	%p7, %rd42, -1;
	mov.b64 	%rd45, 0;
	{
	.reg .u32 %r0, %r1, %r2, %r3, %a0, %a1, %a2, %a3, %b0, %b1, %b2, %b3;
	mov.b64 	{%a0,%a1}, %rd45;
	mov.b64 	{%a2,%a3}, %rd45;
	mov.b64 	{%b0,%b1}, %rd43;
	mov.b64 	{%b2,%b3}, %rd42;
	sub.cc.u32 	%r0, %a0, %b0;
	subc.cc.u32 	%r1, %a1, %b1;
	subc.cc.u32 	%r2, %a2, %b2;
	subc.u32 	%r3, %a3, %b3;
	mov.b64 	%rd46, {%r0,%r1};
	mov.b64 	%rd47, {%r2,%r3};
	}
	xor.b32  	%r36, %r25, -2147483648;
	selp.b64 	%rd73, %rd42, %rd47, %p7;
	selp.b64 	%rd14, %rd43, %rd46, %p7;
	selp.b32 	%r17, %r25, %r36, %p7;
	clz.b64 	%r37, %rd73;
	cvt.u64.u32 	%rd15, %r37;
	setp.eq.s32 	%p8, %r37, 0;
	@%p8 bra 	$L__BB3_8;
	cvt.u32.u64 	%r38, %rd15;
	and.b32  	%r39, %r38, 63;
	shl.b64 	%rd48, %rd73, %r39;
	shr.u64 	%rd49, %rd14, 1;
	not.b32 	%r40, %r38;
	and.b32  	%r41, %r40, 63;
	shr.u64 	%rd50, %rd49, %r41;
	or.b64  	%rd73, %rd48, %rd50;
$L__BB3_8:
	mov.b64 	%rd51, -3958705157555305931;
	{
	.reg .u32 %r0, %r1, %r2, %r3, %alo, %ahi, %blo, %bhi;
	mov.b64 	{%alo,%ahi}, %rd73;
	mov.b64 	{%blo,%bhi}, %rd51;
	mul.lo.u32 	%r0, %alo, %blo;
	mul.hi.u32 	%r1, %alo, %blo;
	mad.lo.cc.u32 	%r1, %alo, %bhi, %r1;
	madc.hi.u32 	%r2, %alo, %bhi, 0;
	mad.lo.cc.u32 	%r1, %ahi, %blo, %r1;
	madc.hi.cc.u32 	%r2, %ahi, %blo, %r2;
	madc.hi.u32 	%r3, %ahi, %bhi, 0;
	mad.lo.cc.u32 	%r2, %ahi, %bhi, %r2;
	addc.u32 	%r3, %r3, 0;
	mov.b64 	%rd52, {%r0,%r1};
	mov.b64 	%rd53, {%r2,%r3};
	}
	setp.gt.s64 	%p9, %rd53, 0;
	{
	.reg .u32 %r0, %r1, %r2, %r3, %a0, %a1, %a2, %a3, %b0, %b1, %b2, %b3;
	mov.b64 	{%a0,%a1}, %rd52;
	mov.b64 	{%a2,%a3}, %rd53;
	mov.b64 	{%b0,%b1}, %rd52;
	mov.b64 	{%b2,%b3}, %rd53;
	add.cc.u32 	%r0, %a0, %b0;
	addc.cc.u32 	%r1, %a1, %b1;
	addc.cc.u32 	%r2, %a2, %b2;
	addc.u32 	%r3, %a3, %b3;
	mov.b64 	%rd54, {%r0,%r1};
	mov.b64 	%rd55, {%r2,%r3};
	}
	selp.b64 	%rd56, %rd55, %rd53, %p9;
	selp.s64 	%rd57, -1, 0, %p9;
	sub.s64 	%rd58, %rd57, %rd15;
	cvt.u64.u32 	%rd59, %r17;
	shl.b64 	%rd60, %rd59, 32;
	add.s64 	%rd61, %rd56, 1;
	shr.u64 	%rd62, %rd61, 10;
	add.s64 	%rd63, %rd62, 1;
	shr.u64 	%rd64, %rd63, 1;
	shl.b64 	%rd65, %rd58, 52;
	add.s64 	%rd66, %rd65, %rd64;
	add.s64 	%rd67, %rd66, 4602678819172646912;
	or.b64  	%rd68, %rd67, %rd60;
	mov.b64 	%fd4, %rd68;
$L__BB3_9:
	st.param.f64 	[func_retval0], %fd4;
	st.param.b32 	[func_retval0+8], %r46;
	ret;

}


// ===== COMPILED SASS (sm_100) =====

	.target	sm_100

	.elftype	@"ET_EXEC"


//--------------------- .note.nv.tkinfo           --------------------------
	.section	.note.nv.tkinfo,"",@"SHT_NOTE"
	.sectionflags	@"SHF_NOTE_NV_TKINFO"
	.tkinfo
        /*0018*/ 	.word	0x00000002
        /*0030*/ 	.string	""
        /*0030*/ 	.string	"ptxas"
        /*0030*/ 	.string	"Cuda compilation tools, release 13.0, V13.0.88"
        /*0030*/ 	.string	"Build cuda_13.0.r13.0/compiler.36424714_0"
        /*0030*/ 	.string	"-arch sm_100 -m 64 "



//--------------------- .note.nv.cuinfo           --------------------------
	.section	.note.nv.cuinfo,"",@"SHT_NOTE"
	.sectionflags	@"SHF_NOTE_NV_CUINFO"
        /*0018*/ 	.short	0x0002
        /*001a*/ 	.short	0x0064
        /*001c*/ 	.short	0x0082
	.zero		2


//--------------------- .nv.info                  --------------------------
	.section	.nv.info,"",@"SHT_CUDA_INFO"
	.align	4


	//----- nvinfo : EIATTR_REGCOUNT
	.align		4
        /*0000*/ 	.byte	0x04, 0x2f
        /*0002*/ 	.short	(.L_12 - .L_11)
	.align		4
.L_11:
        /*0004*/ 	.word	index@(_Z9sa_kernelPdidddi)
        /*0008*/ 	.word	0x00000032


	//----- nvinfo : EIATTR_FRAME_SIZE
	.align		4
.L_12:
        /*000c*/ 	.byte	0x04, 0x11
        /*000e*/ 	.short	(.L_14 - .L_13)
	.align		4
.L_13:
        /*0010*/ 	.word	index@($__internal_2_$__cuda_sm20_dblrcp_rn_slowpath_v3)
        /*0014*/ 	.word	0x000000b0


	//----- nvinfo : EIATTR_FRAME_SIZE
	.align		4
.L_14:
        /*0018*/ 	.byte	0x04, 0x11
        /*001a*/ 	.short	(.L_16 - .L_15)
	.align		4
.L_15:
        /*001c*/ 	.word	index@($_Z9sa_kernelPdidddi$__internal_trig_reduction_slowpathd)
        /*0020*/ 	.word	0x000000b0


	//----- nvinfo : EIATTR_FRAME_SIZE
	.align		4
.L_16:
        /*0024*/ 	.byte	0x04, 0x11
        /*0026*/ 	.short	(.L_18 - .L_17)
	.align		4
.L_17:
        /*0028*/ 	.word	index@($__internal_1_$__cuda_sm20_dsqrt_rn_f64_mediumpath_v1)
        /*002c*/ 	.word	0x000000b0


	//----- nvinfo : EIATTR_FRAME_SIZE
	.align		4
.L_18:
        /*0030*/ 	.byte	0x04, 0x11
        /*0032*/ 	.short	(.L_20 - .L_19)
	.align		4
.L_19:
        /*0034*/ 	.word	index@($__internal_0_$__cuda_sm20_div_rn_f64_full)
        /*0038*/ 	.word	0x000000b0


	//----- nvinfo : EIATTR_FRAME_SIZE
	.align		4
.L_20:
        /*003c*/ 	.byte	0x04, 0x11
        /*003e*/ 	.short	(.L_22 - .L_21)
	.align		4
.L_21:
        /*0040*/ 	.word	index@($_Z9sa_kernelPdidddi$_Z14rastrigin_cudaPdid)
        /*0044*/ 	.word	0x000000b0


	//----- nvinfo : EIATTR_FRAME_SIZE
	.align		4
.L_22:
        /*0048*/ 	.byte	0x04, 0x11
        /*004a*/ 	.short	(.L_24 - .L_23)
	.align		4
.L_23:
        /*004c*/ 	.word	index@($_Z9sa_kernelPdidddi$_Z11ackley_cudaPdid)
        /*0050*/ 	.word	0x000000b0


	//----- nvinfo : EIATTR_FRAME_SIZE
	.align		4
.L_24:
        /*0054*/ 	.byte	0x04, 0x11
        /*0056*/ 	.short	(.L_26 - .L_25)
	.align		4
.L_25:
        /*0058*/ 	.word	index@(_Z9sa_kernelPdidddi)
        /*005c*/ 	.word	0x000000b0


	//----- nvinfo : EIATTR_MIN_STACK_SIZE
	.align		4
.L_26:
        /*0060*/ 	.byte	0x04, 0x12
        /*0062*/ 	.short	(.L_28 - .L_27)
	.align		4
.L_27:
        /*0064*/ 	.word	index@(_Z9sa_kernelPdidddi)
        /*0068*/ 	.word	0x000000b0
.L_28:


//--------------------- .nv.compat                --------------------------
	.section	.nv.compat,"",@"SHT_CUDA_COMPAT_INFO"
	.align	4
        /*0000*/ 	.byte	0x02, 0x09, 0x00, 0x00, 0x02, 0x02, 0x01, 0x00, 0x02, 0x05, 0x05, 0x00, 0x03, 0x07, 0x01, 0x01
        /*0010*/ 	.byte	0x02, 0x03, 0x00, 0x00, 0x02, 0x06, 0x01, 0x00, 0x04, 0x0b, 0x08, 0x00, 0x01, 0x00, 0x00, 0x00
        /*0020*/ 	.byte	0x00, 0x00, 0x00, 0x00


//--------------------- .nv.info._Z9sa_kernelPdidddi --------------------------
	.section	.nv.info._Z9sa_kernelPdidddi,"",@"SHT_CUDA_INFO"
	.sectionflags	@""
	.align	4


	//----- nvinfo : EIATTR_CUDA_API_VERSION
	.align		4
        /*0000*/ 	.byte	0x04, 0x37
        /*0002*/ 	.short	(.L_30 - .L_29)
.L_29:
        /*0004*/ 	.word	0x00000082


	//----- nvinfo : EIATTR_KPARAM_INFO
	.align		4
.L_30:
        /*0008*/ 	.byte	0x04, 0x17
        /*000a*/ 	.short	(.L_32 - .L_31)
.L_31:
        /*000c*/ 	.word	0x00000000
        /*0010*/ 	.short	0x0005
        /*0012*/ 	.short	0x0028
        /*0014*/ 	.byte	0x00, 0xf0, 0x11, 0x00


	//----- nvinfo : EIATTR_KPARAM_INFO
	.align		4
.L_32:
        /*0018*/ 	.byte	0x04, 0x17
        /*001a*/ 	.short	(.L_34 - .L_33)
.L_33:
        /*001c*/ 	.word	0x00000000
        /*0020*/ 	.short	0x0004
        /*0022*/ 	.short	0x0020
        /*0024*/ 	.byte	0x00, 0xf0, 0x21, 0x00


	//----- nvinfo : EIATTR_KPARAM_INFO
	.align		4
.L_34:
        /*0028*/ 	.byte	0x04, 0x17
        /*002a*/ 	.short	(.L_36 - .L_35)
.L_35:
        /*002c*/ 	.word	0x00000000
        /*0030*/ 	.short	0x0003
        /*0032*/ 	.short	0x0018
        /*0034*/ 	.byte	0x00, 0xf0, 0x21, 0x00


	//----- nvinfo : EIATTR_KPARAM_INFO
	.align		4
.L_36:
        /*0038*/ 	.byte	0x04, 0x17
        /*003a*/ 	.short	(.L_38 - .L_37)
.L_37:
        /*003c*/ 	.word	0x00000000
        /*0040*/ 	.short	0x0002
        /*0042*/ 	.short	0x0010
        /*0044*/ 	.byte	0x00, 0xf0, 0x21, 0x00


	//----- nvinfo : EIATTR_KPARAM_INFO
	.align		4
.L_38:
        /*0048*/ 	.byte	0x04, 0x17
        /*004a*/ 	.short	(.L_40 - .L_39)
.L_39:
        /*004c*/ 	.word	0x00000000
        /*0050*/ 	.short	0x0001
        /*0052*/ 	.short	0x0008
        /*0054*/ 	.byte	0x00, 0xf0, 0x11, 0x00


	//----- nvinfo : EIATTR_KPARAM_INFO
	.align		4
.L_40:
        /*0058*/ 	.byte	0x04, 0x17
        /*005a*/ 	.short	(.L_42 - .L_41)
.L_41:
        /*005c*/ 	.word	0x00000000
        /*0060*/ 	.short	0x0000
        /*0062*/ 	.short	0x0000
        /*0064*/ 	.byte	0x00, 0xf5, 0x21, 0x00


	//----- nvinfo : EIATTR_SPARSE_MMA_MASK
	.align		4
.L_42:
        /*0068*/ 	.byte	0x03, 0x50
        /*006a*/ 	.short	0x0000


	//----- nvinfo : EIATTR_MAXREG_COUNT
	.align		4
        /*006c*/ 	.byte	0x03, 0x1b
        /*006e*/ 	.short	0x00ff


	//----- nvinfo : EIATTR_MERCURY_ISA_VERSION
	.align		4
        /*0070*/ 	.byte	0x03, 0x5f
        /*0072*/ 	.short	0x0101


	//----- nvinfo : EIATTR_VRC_CTA_INIT_COUNT
	.align		4
        /*0074*/ 	.byte	0x02, 0x4a
	.zero		1
	.zero		1


	//----- nvinfo : EIATTR_EXIT_INSTR_OFFSETS
	.align		4
        /*0078*/ 	.byte	0x04, 0x1c
        /*007a*/ 	.short	(.L_44 - .L_43)


	//   ....[0]....
.L_43:
        /*007c*/ 	.word	0x00000070


	//   ....[1]....
        /*0080*/ 	.word	0x00001c00


	//----- nvinfo : EIATTR_CRS_STACK_SIZE
	.align		4
.L_44:
        /*0084*/ 	.byte	0x04, 0x1e
        /*0086*/ 	.short	(.L_46 - .L_45)
.L_45:
        /*0088*/ 	.word	0x00000000


	//----- nvinfo : EIATTR_CBANK_PARAM_SIZE
	.align		4
.L_46:
        /*008c*/ 	.byte	0x03, 0x19
        /*008e*/ 	.short	0x002c


	//----- nvinfo : EIATTR_PARAM_CBANK
	.align		4
        /*0090*/ 	.byte	0x04, 0x0a
        /*0092*/ 	.short	(.L_48 - .L_47)
	.align		4
.L_47:
        /*0094*/ 	.word	index@(.nv.constant0._Z9sa_kernelPdidddi)
        /*0098*/ 	.short	0x0380
        /*009a*/ 	.short	0x002c


	//----- nvinfo : EIATTR_SW_WAR
	.align		4
.L_48:
        /*009c*/ 	.byte	0x04, 0x36
        /*009e*/ 	.short	(.L_50 - .L_49)
.L_49:
        /*00a0*/ 	.word	0x00000008
.L_50:


//--------------------- .nv.callgraph             --------------------------
	.section	.nv.callgraph,"",@"SHT_CUDA_CALLGRAPH"
	.align	4
	.sectionentsize	8
	.align		4
        /*0000*/ 	.word	0x00000000
	.align		4
        /*0004*/ 	.word	0xffffffff
	.align		4
        /*0008*/ 	.word	0x00000000
	.align		4
        /*000c*/ 	.word	0xfffffffe
	.align		4
        /*0010*/ 	.word	0x00000000
	.align		4
        /*0014*/ 	.word	0xfffffffd
	.align		4
        /*0018*/ 	.word	0x00000000
	.align		4
        /*001c*/ 	.word	0xfffffffc


//--------------------- .nv.constant4             --------------------------
	.section	.nv.constant4,"a",@progbits
	.align	8
	.align		8
.nv.constant4:
        /*0000*/ 	.dword	precalc_xorwow_matrix
	.align		8
        /*0008*/ 	.dword	precalc_xorwow_offset_matrix
	.align		8
        /*0010*/ 	.dword	mrg32k3aM1
	.align		8
        /*0018*/ 	.dword	mrg32k3aM2
	.align		8
        /*0020*/ 	.dword	mrg32k3aM1SubSeq
	.align		8
        /*0028*/ 	.dword	mrg32k3aM2SubSeq
	.align		8
        /*0030*/ 	.dword	mrg32k3aM1Seq
	.align		8
        /*0038*/ 	.dword	mrg32k3aM2Seq
	.align		8
        /*0040*/ 	.dword	__cudart_i2opi_d
	.align		8
        /*0048*/ 	.dword	__cudart_sin_cos_coeffs


//--------------------- .nv.constant3             --------------------------
	.section	.nv.constant3,"a",@progbits
	.align	8
.nv.constant3:
	.type		__cr_lgamma_table,@object
	.size		__cr_lgamma_table,(.L_8 - __cr_lgamma_table)
__cr_lgamma_table:
        /*0000*/ 	.byte	0x00, 0x00, 0x00, 0x00, 0x00, 0x00, 0x00, 0x00, 0x00, 0x00, 0x00, 0x00, 0x00, 0x00, 0x00, 0x00
        /*0010*/ 	.byte	0xef, 0x39, 0xfa, 0xfe, 0x42, 0x2e, 0xe6, 0x3f, 0x02, 0x20, 0x2a, 0xfa, 0x0b, 0xab, 0xfc, 0x3f
        /*0020*/ 	.byte	0xf9, 0x2c, 0x92, 0x7c, 0xa7, 0x6c, 0x09, 0x40, 0xc9, 0x79, 0x44, 0x3c, 0x64, 0x26, 0x13, 0x40
        /*0030*/ 	.byte	0xca, 0x01, 0xcf, 0x3a, 0x27, 0x51, 0x1a, 0x40, 0x30, 0xcc, 0x2d, 0xf3, 0xe1, 0x0c, 0x21, 0x40
        /*0040*/ 	.byte	0x0d, 0xb7, 0xfc, 0x82, 0x8e, 0x35, 0x25, 0x40
.L_8:


//--------------------- .text._Z9sa_kernelPdidddi --------------------------
	.section	.text._Z9sa_kernelPdidddi,"ax",@progbits
	.align	128
        .global         _Z9sa_kernelPdidddi
        .type           _Z9sa_kernelPdidddi,@function
        .size           _Z9sa_kernelPdidddi,(.L_x_113 - _Z9sa_kernelPdidddi)
        .other          _Z9sa_kernelPdidddi,@"STO_CUDA_ENTRY STV_DEFAULT"
_Z9sa_kernelPdidddi:
.text._Z9sa_kernelPdidddi:
[----:B------:R-:W0:Y:S01]  /*0000*/  LDC R1, c[0x0][0x37c] ;  /* 0x0000df00ff017b82 */ /* 0x000e220000000800 */
[----:B------:R-:W1:Y:S07]  /*0010*/  S2R R0, SR_TID.X ;  /* 0x0000000000007919 */ /* 0x000e6e0000002100 */
[----:B------:R-:W1:Y:S01]  /*0020*/  S2UR UR4, SR_CTAID.X ;  /* 0x00000000000479c3 */ /* 0x000e620000002500 */
[----:B------:R-:W2:Y:S07]  /*0030*/  LDCU UR5, c[0x0][0x388] ;  /* 0x00007100ff0577ac */ /* 0x000eae0008000800 */
[----:B------:R-:W1:Y:S02]  /*0040*/  LDC R3, c[0x0][0x360] ;  /* 0x0000d800ff037b82 */ /* 0x000e640000000800 */
[----:B-1----:R-:W-:-:S05]  /*0050*/  IMAD R3, R3, UR4, R0 ;  /* 0x0000000403037c24 */ /* 0x002fca000f8e0200 */
[----:B--2---:R-:W-:-:S13]  /*0060*/  ISETP.GT.AND P0, PT, R3, UR5, PT ;  /* 0x0000000503007c0c */ /* 0x004fda000bf04270 */
[----:B0-----:R-:W-:Y:S05]  /*0070*/  @P0 EXIT ;  /* 0x000000000000094d */ /* 0x001fea0003800000 */
[----:B------:R-:W0:Y:S01]  /*0080*/  LDC.64 R38, c[0x0][0x380] ;  /* 0x0000e000ff267b82 */ /* 0x000e220000000a00 */
[----:B------:R-:W1:Y:S01]  /*0090*/  LDCU.64 UR38, c[0x0][0x358] ;  /* 0x00006b00ff2677ac */ /* 0x000e620008000a00 */
[C---:B------:R-:W-:Y:S01]  /*00a0*/  LOP3.LUT R0, R3.reuse, 0xaad26b49, RZ, 0x3c, !PT ;  /* 0xaad26b4903007812 */ /* 0x040fe200078e3cff */
[----:B------:R-:W-:Y:S01]  /*00b0*/  IMAD.MOV.U32 R19, RZ, RZ, -0x266e14b1 ;  /* 0xd991eb4fff137424 */ /* 0x000fe200078e00ff */
[C---:B------:R-:W-:Y:S01]  /*00c0*/  ISETP.GT.AND P0, PT, R3.reuse, -0x1, PT ;  /* 0xffffffff0300780c */ /* 0x040fe20003f04270 */
[----:B------:R-:W2:Y:S01]  /*00d0*/  LDCU UR40, c[0x0][0x3a8] ;  /* 0x00007500ff2877ac */ /* 0x000ea20008000800 */
[----:B------:R-:W3:Y:S01]  /*00e0*/  LDCU.64 UR36, c[0x0][0x3a0] ;  /* 0x00007400ff2477ac */ /* 0x000ee20008000a00 */
[----:B0-----:R-:W-:-:S05]  /*00f0*/  IMAD.WIDE R38, R3, 0x8, R38 ;  /* 0x0000000803267825 */ /* 0x001fca00078e0226 */
[----:B-1----:R0:W5:Y:S01]  /*0100*/  LDG.E.64 R36, desc[UR38][R38.64] ;  /* 0x0000002626247981 */ /* 0x002162000c1e1b00 */
[----:B------:R-:W-:Y:S01]  /*0110*/  IMAD R0, R0, 0x4182bed5, RZ ;  /* 0x4182bed500007824 */ /* 0x000fe200078e02ff */
[----:B------:R-:W-:Y:S01]  /*0120*/  SEL R19, R19, 0x8bf16996, P0 ;  /* 0x8bf1699613137807 */ /* 0x000fe20000000000 */
[----:B------:R-:W-:Y:S01]  /*0130*/  BSSY.RECONVERGENT B8, `(.L_x_0) ;  /* 0x00001ab000087945 */ /* 0x000fe20003800200 */
[----:B------:R-:W-:Y:S01]  /*0140*/  IMAD.MOV.U32 R17, RZ, RZ, RZ ;  /* 0x000000ffff117224 */ /* 0x000fe200078e00ff */
[----:B------:R-:W-:Y:S02]  /*0150*/  CS2R R30, SRZ ;  /* 0x00000000001e7805 */ /* 0x000fe4000001ff00 */
[C---:B------:R-:W-:Y:S01]  /*0160*/  IADD3 R25, PT, PT, R19.reuse, 0x64f0c9, R0 ;  /* 0x0064f0c913197810 */ /* 0x040fe20007ffe000 */
[C---:B------:R-:W-:Y:S01]  /*0170*/  VIADD R22, R19.reuse, 0x1f123bb5 ;  /* 0x1f123bb513167836 */ /* 0x040fe20000000000 */
[----:B------:R-:W-:Y:S01]  /*0180*/  CS2R R26, SRZ ;  /* 0x00000000001a7805 */ /* 0x000fe2000001ff00 */
[----:B------:R-:W-:Y:S01]  /*0190*/  IMAD.MOV.U32 R28, RZ, RZ, 0x0 ;  /* 0x00000000ff1c7424 */ /* 0x000fe200078e00ff */
[C---:B------:R-:W-:Y:S01]  /*01a0*/  LOP3.LUT R23, R0.reuse, 0x159a55e5, RZ, 0x3c, !PT ;  /* 0x159a55e500177812 */ /* 0x040fe200078e3cff */
[----:B------:R-:W-:Y:S01]  /*01b0*/  IMAD.MOV.U32 R29, RZ, RZ, 0x3ff00000 ;  /* 0x3ff00000ff1d7424 */ /* 0x000fe200078e00ff */
[----:B------:R-:W-:Y:S01]  /*01c0*/  LOP3.LUT R19, R19, 0x5491333, RZ, 0x3c, !PT ;  /* 0x0549133313137812 */ /* 0x000fe200078e3cff */
[C---:B------:R-:W-:Y:S01]  /*01d0*/  VIADD R24, R0.reuse, 0x75bcd15 ;  /* 0x075bcd1500187836 */ /* 0x040fe20000000000 */
[----:B------:R-:W-:Y:S01]  /*01e0*/  UMOV UR41, 0x1c10 ;  /* 0x00001c1000297882 */ /* 0x000fe20000000000 */
[----:B------:R-:W-:Y:S01]  /*01f0*/  VIADD R18, R0, 0x583f19 ;  /* 0x00583f1900127836 */ /* 0x000fe20000000000 */
[----:B0-23--:R-:W-:-:S06]  /*0200*/  UMOV UR42, 0x49c0 ;  /* 0x000049c0002a7882 */ /* 0x00dfcc0000000000 */
.L_x_16:
[----:B------:R-:W-:Y:S01]  /*0210*/  UISETP.NE.AND UP0, UPT, UR40, 0x1, UPT ;  /* 0x000000012800788c */ /* 0x000fe2000bf05270 */
[----:B------:R-:W-:Y:S01]  /*0220*/  CS2R R4, SRZ ;  /* 0x0000000000047805 */ /* 0x000fe2000001ff00 */
[----:B------:R-:W-:Y:S01]  /*0230*/  IMAD.MOV.U32 R6, RZ, RZ, RZ ;  /* 0x000000ffff067224 */ /* 0x000fe200078e00ff */
[----:B------:R-:W-:Y:S01]  /*0240*/  MOV R20, 0x2c0 ;  /* 0x000002c000147802 */ /* 0x000fe20000000f00 */
[----:B------:R-:W-:Y:S01]  /*0250*/  USEL UR4, UR42, UR41, !UP0 ;  /* 0x000000292a047287 */ /* 0x000fe2000c000000 */
[----:B-----5:R-:W-:Y:S02]  /*0260*/  IMAD.MOV.U32 R8, RZ, RZ, R36 ;  /* 0x000000ffff087224 */ /* 0x020fe400078e0024 */
[----:B------:R-:W-:Y:S02]  /*0270*/  IMAD.MOV.U32 R9, RZ, RZ, R37 ;  /* 0x000000ffff097224 */ /* 0x000fe400078e0025 */
[----:B------:R-:W-:Y:S02]  /*0280*/  IMAD.MOV.U32 R3, RZ, RZ, RZ ;  /* 0x000000ffff037224 */ /* 0x000fe400078e00ff */
[----:B------:R-:W-:-:S02]  /*0290*/  IMAD.U32 R2, RZ, RZ, UR4 ;  /* 0x00000004ff027e24 */ /* 0x000fc4000f8e00ff */
[----:B------:R-:W-:-:S07]  /*02a0*/  IMAD.MOV.U32 R21, RZ, RZ, 0x0 ;  /* 0x00000000ff157424 */ /* 0x000fce00078e00ff */
[----:B------:R-:W-:Y:S05]  /*02b0*/  CALL.REL.NOINC R2 `(_Z9sa_kernelPdidddi) ;  /* 0xfffffffc02507344 */ /* 0x000fea0003c3ffff */
[----:B------:R-:W-:Y:S01]  /*02c0*/  ISETP.NE.AND P0, PT, R17, 0x1, PT ;  /* 0x000000011100780c */ /* 0x000fe20003f05270 */
[----:B------:R-:W-:Y:S01]  /*02d0*/  BSSY.RECONVERGENT B7, `(.L_x_1) ;  /* 0x00000f5000077945 */ /* 0x000fe20003800200 */
[----:B------:R-:W-:Y:S02]  /*02e0*/  IMAD.MOV.U32 R16, RZ, RZ, R18 ;  /* 0x000000ffff107224 */ /* 0x000fe400078e0012 */
[----:B------:R-:W-:Y:S02]  /*02f0*/  IMAD.MOV.U32 R8, RZ, RZ, R26 ;  /* 0x000000ffff087224 */ /* 0x000fe400078e001a */
[----:B------:R-:W-:Y:S02]  /*0300*/  IMAD.MOV.U32 R9, RZ, RZ, R27 ;  /* 0x000000ffff097224 */ /* 0x000fe400078e001b */
[----:B------:R-:W-:Y:S02]  /*0310*/  IMAD.MOV.U32 R17, RZ, RZ, RZ ;  /* 0x000000ffff117224 */ /* 0x000fe400078e00ff */
[----:B------:R-:W-:-:S02]  /*0320*/  IMAD.MOV.U32 R44, RZ, RZ, R4 ;  /* 0x000000ffff2c7224 */ /* 0x000fc400078e0004 */
[----:B------:R-:W-:Y:S01]  /*0330*/  IMAD.MOV.U32 R45, RZ, RZ, R5 ;  /* 0x000000ffff2d7224 */ /* 0x000fe200078e0005 */
[----:B------:R-:W-:Y:S06]  /*0340*/  @!P0 BRA `(.L_x_2) ;  /* 0x0000000c00b48947 */ /* 0x000fec0003800000 */
[----:B------:R-:W-:Y:S01]  /*0350*/  SHF.R.U32.HI R3, RZ, 0x2, R24 ;  /* 0x00000002ff037819 */ /* 0x000fe20000011618 */
[----:B------:R-:W-:Y:S01]  /*0360*/  IMAD.SHL.U32 R5, R18, 0x10, RZ ;  /* 0x0000001012057824 */ /* 0x000fe200078e00ff */
[----:B------:R-:W-:Y:S01]  /*0370*/  SHF.R.U32.HI R2, RZ, 0x2, R23 ;  /* 0x00000002ff027819 */ /* 0x000fe20000011617 */
[----:B------:R-:W-:Y:S01]  /*0380*/  IMAD.MOV.U32 R6, RZ, RZ, 0x0 ;  /* 0x00000000ff067424 */ /* 0x000fe200078e00ff */
[----:B------:R-:W-:Y:S01]  /*0390*/  LOP3.LUT R3, R3, R24, RZ, 0x3c, !PT ;  /* 0x0000001803037212 */ /* 0x000fe200078e3cff */
[----:B------:R-:W-:Y:S01]  /*03a0*/  IMAD.MOV.U32 R7, RZ, RZ, 0x3ca00000 ;  /* 0x3ca00000ff077424 */ /* 0x000fe200078e00ff */
[----:B------:R-:W-:Y:S01]  /*03b0*/  LOP3.LUT R2, R2, R23, RZ, 0x3c, !PT ;  /* 0x0000001702027212 */ /* 0x000fe200078e3cff */
[----:B------:R-:W-:Y:S01]  /*03c0*/  BSSY.RECONVERGENT B0, `(.L_x_3) ;  /* 0x000006e000007945 */ /* 0x000fe20003800200 */
[----:B------:R-:W-:Y:S01]  /*03d0*/  SHF.R.U32.HI R12, RZ, 0x2, R19 ;  /* 0x00000002ff0c7819 */ /* 0x000fe20000011613 */
[----:B------:R-:W-:Y:S02]  /*03e0*/  IMAD.SHL.U32 R0, R3, 0x2, RZ ;  /* 0x0000000203007824 */ /* 0x000fe400078e00ff */
[----:B------:R-:W-:Y:S01]  /*03f0*/  VIADD R17, R25, 0x161f14 ;  /* 0x00161f1419117836 */ /* 0x000fe20000000000 */
[----:B------:R-:W-:-:S02]  /*0400*/  LOP3.LUT R12, R12, R19, RZ, 0x3c, !PT ;  /* 0x000000130c0c7212 */ /* 0x000fc400078e3cff */
[----:B------:R-:W-:-:S04]  /*0410*/  LOP3.LUT R0, R18, R5, R0, 0x96, !PT ;  /* 0x0000000512007212 */ /* 0x000fc800078e9600 */
[----:B------:R-:W-:Y:S01]  /*0420*/  LOP3.LUT R23, R0, R3, RZ, 0x3c, !PT ;  /* 0x0000000300177212 */ /* 0x000fe200078e3cff */
[----:B------:R-:W-:-:S03]  /*0430*/  IMAD.SHL.U32 R0, R2, 0x2, RZ ;  /* 0x0000000202007824 */ /* 0x000fc600078e00ff */
[----:B------:R-:W-:Y:S01]  /*0440*/  IADD3 R9, PT, PT, R25, 0x587c5, R23 ;  /* 0x000587c519097810 */ /* 0x000fe20007ffe017 */
[----:B------:R-:W-:-:S05]  /*0450*/  IMAD.SHL.U32 R3, R23, 0x10, RZ ;  /* 0x0000001017037824 */ /* 0x000fca00078e00ff */
[----:B------:R-:W-:Y:S02]  /*0460*/  LOP3.LUT R2, R2, R0, R3, 0x96, !PT ;  /* 0x0000000002027212 */ /* 0x000fe400078e9603 */
[----:B------:R-:W-:Y:S02]  /*0470*/  SHF.R.U32.HI R3, RZ, 0x2, R22 ;  /* 0x00000002ff037819 */ /* 0x000fe40000011616 */
[----:B------:R-:W-:Y:S02]  /*0480*/  LOP3.LUT R2, R2, R23, RZ, 0x3c, !PT ;  /* 0x0000001702027212 */ /* 0x000fe400078e3cff */
[----:B------:R-:W-:Y:S02]  /*0490*/  LOP3.LUT R3, R3, R22, RZ, 0x3c, !PT ;  /* 0x0000001603037212 */ /* 0x000fe400078e3cff */
[----:B------:R-:W-:Y:S01]  /*04a0*/  IADD3 R4, PT, PT, R25, 0xb0f8a, R2 ;  /* 0x000b0f8a19047810 */ /* 0x000fe20007ffe002 */
[----:B------:R-:W-:Y:S02]  /*04b0*/  IMAD.SHL.U32 R0, R2, 0x10, RZ ;  /* 0x0000001002007824 */ /* 0x000fe400078e00ff */
[----:B------:R-:W-:-:S02]  /*04c0*/  IMAD.SHL.U32 R10, R3, 0x2, RZ ;  /* 0x00000002030a7824 */ /* 0x000fc400078e00ff */
[----:B------:R-:W-:-:S03]  /*04d0*/  IMAD.WIDE.U32 R4, R4, 0x200000, RZ ;  /* 0x0020000004047825 */ /* 0x000fc600078e00ff */
[----:B------:R-:W-:Y:S01]  /*04e0*/  LOP3.LUT R3, R3, R10, R0, 0x96, !PT ;  /* 0x0000000a03037212 */ /* 0x000fe200078e9600 */
[----:B------:R-:W-:Y:S01]  /*04f0*/  IMAD.SHL.U32 R0, R12, 0x2, RZ ;  /* 0x000000020c007824 */ /* 0x000fe200078e00ff */
[----:B------:R-:W-:Y:S01]  /*0500*/  LOP3.LUT R8, R4, R9, RZ, 0x3c, !PT ;  /* 0x0000000904087212 */ /* 0x000fe200078e3cff */
[----:B------:R-:W-:Y:S01]  /*0510*/  IMAD.MOV.U32 R9, RZ, RZ, R5 ;  /* 0x000000ffff097224 */ /* 0x000fe200078e0005 */
[----:B------:R-:W-:-:S03]  /*0520*/  LOP3.LUT R19, R3, R2, RZ, 0x3c, !PT ;  /* 0x0000000203137212 */ /* 0x000fc600078e3cff */
[----:B------:R-:W0:Y:S02]  /*0530*/  I2F.F64.U64 R4, R8 ;  /* 0x0000000800047312 */ /* 0x000e240000301800 */
[----:B------:R-:W-:-:S05]  /*0540*/  IMAD.SHL.U32 R3, R19, 0x10, RZ ;  /* 0x0000001013037824 */ /* 0x000fca00078e00ff */
[----:B------:R-:W-:Y:S01]  /*0550*/  LOP3.LUT R0, R12, R0, R3, 0x96, !PT ;  /* 0x000000000c007212 */ /* 0x000fe200078e9603 */
[----:B------:R-:W-:-:S03]  /*0560*/  IMAD.MOV.U32 R3, RZ, RZ, -0x3ff ;  /* 0xfffffc01ff037424 */ /* 0x000fc600078e00ff */
[----:B------:R-:W-:Y:S01]  /*0570*/  LOP3.LUT R16, R0, R19, RZ, 0x3c, !PT ;  /* 0x0000001300107212 */ /* 0x000fe200078e3cff */
[----:B0-----:R-:W-:-:S10]  /*0580*/  DFMA R4, R4, R6, 5.5511151231257827021e-17 ;  /* 0x3c9000000404742b */ /* 0x001fd40000000006 */
[----:B------:R-:W-:Y:S01]  /*0590*/  ISETP.GT.AND P0, PT, R5, 0xfffff, PT ;  /* 0x000fffff0500780c */ /* 0x000fe20003f04270 */
[----:B------:R-:W-:Y:S02]  /*05a0*/  IMAD.MOV.U32 R6, RZ, RZ, R4 ;  /* 0x000000ffff067224 */ /* 0x000fe400078e0004 */
[--C-:B------:R-:W-:Y:S02]  /*05b0*/  IMAD.MOV.U32 R7, RZ, RZ, R5.reuse ;  /* 0x000000ffff077224 */ /* 0x100fe400078e0005 */
[----:B------:R-:W-:-:S08]  /*05c0*/  IMAD.MOV.U32 R20, RZ, RZ, R5 ;  /* 0x000000ffff147224 */ /* 0x000fd000078e0005 */
[----:B------:R-:W-:Y:S01]  /*05d0*/  @!P0 DMUL R6, R6, 1.80143985094819840000e+16 ;  /* 0x4350000006068828 */ /* 0x000fe20000000000 */
[----:B------:R-:W-:-:S09]  /*05e0*/  @!P0 IMAD.MOV.U32 R3, RZ, RZ, -0x435 ;  /* 0xfffffbcbff038424 */ /* 0x000fd200078e00ff */
[----:B------:R-:W-:Y:S02]  /*05f0*/  @!P0 IMAD.MOV.U32 R20, RZ, RZ, R7 ;  /* 0x000000ffff148224 */ /* 0x000fe400078e0007 */
[----:B------:R-:W-:Y:S02]  /*0600*/  @!P0 IMAD.MOV.U32 R4, RZ, RZ, R6 ;  /* 0x000000ffff048224 */ /* 0x000fe400078e0006 */
[----:B------:R-:W-:-:S05]  /*0610*/  VIADD R5, R20, 0xffffffff ;  /* 0xffffffff14057836 */ /* 0x000fca0000000000 */
[----:B------:R-:W-:-:S13]  /*0620*/  ISETP.GT.U32.AND P1, PT, R5, 0x7feffffe, PT ;  /* 0x7feffffe0500780c */ /* 0x000fda0003f24070 */
[----:B------:R-:W-:Y:S05]  /*0630*/  @P1 BRA `(.L_x_4) ;  /* 0x0000000400001947 */ /* 0x000fea0003800000 */
[----:B------:R-:W-:Y:S01]  /*0640*/  LOP3.LUT R0, R20, 0xfffff, RZ, 0xc0, !PT ;  /* 0x000fffff14007812 */ /* 0x000fe200078ec0ff */
[----:B------:R-:W-:Y:S01]  /*0650*/  IMAD.MOV.U32 R6, RZ, RZ, RZ ;  /* 0x000000ffff067224 */ /* 0x000fe200078e00ff */
[----:B------:R-:W-:Y:S01]  /*0660*/  UMOV UR4, 0x3ae80f1e ;  /* 0x3ae80f1e00047882 */ /* 0x000fe20000000000 */
[----:B------:R-:W-:Y:S01]  /*0670*/  IMAD.MOV.U32 R14, RZ, RZ, -0x748574fc ;  /* 0x8b7a8b04ff0e7424 */ /* 0x000fe200078e00ff */
[----:B------:R-:W-:Y:S01]  /*0680*/  LOP3.LUT R5, R0, 0x3ff00000, RZ, 0xfc, !PT ;  /* 0x3ff0000000057812 */ /* 0x000fe200078efcff */
[----:B------:R-:W-:Y:S01]  /*0690*/  IMAD.MOV.U32 R15, RZ, RZ, 0x3ed0ee25 ;  /* 0x3ed0ee25ff0f7424 */ /* 0x000fe200078e00ff */
[----:B------:R-:W-:Y:S01]  /*06a0*/  UMOV UR5, 0x3eb1380b ;  /* 0x3eb1380b00057882 */ /* 0x000fe20000000000 */
[----:B------:R-:W-:Y:S01]  /*06b0*/  LEA.HI R20, R20, R3, RZ, 0xc ;  /* 0x0000000314147211 */ /* 0x000fe200078f60ff */
[----:B------:R-:W-:Y:S01]  /*06c0*/  IMAD.MOV.U32 R21, RZ, RZ, 0x43300000 ;  /* 0x43300000ff157424 */ /* 0x000fe200078e00ff */
[----:B------:R-:W-:Y:S01]  /*06d0*/  ISETP.GE.U32.AND P0, PT, R5, 0x3ff6a09f, PT ;  /* 0x3ff6a09f0500780c */ /* 0x000fe20003f06070 */
[----:B------:R-:W-:Y:S01]  /*06e0*/  UMOV UR6, 0x80000000 ;  /* 0x8000000000067882 */ /* 0x000fe20000000000 */
[----:B------:R-:W-:-:S11]  /*06f0*/  UMOV UR7, 0x43300000 ;  /* 0x4330000000077882 */ /* 0x000fd60000000000 */
[----:B------:R-:W-:Y:S02]  /*0700*/  @P0 VIADD R7, R5, 0xfff00000 ;  /* 0xfff0000005070836 */ /* 0x000fe40000000000 */
[----:B------:R-:W-:Y:S02]  /*0710*/  @P0 VIADD R20, R20, 0x1 ;  /* 0x0000000114140836 */ /* 0x000fe40000000000 */
[----:B------:R-:W-:-:S03]  /*0720*/  @P0 IMAD.MOV.U32 R5, RZ, RZ, R7 ;  /* 0x000000ffff050224 */ /* 0x000fc600078e0007 */
[----:B------:R-:W-:-:S03]  /*0730*/  LOP3.LUT R20, R20, 0x80000000, RZ, 0x3c, !PT ;  /* 0x8000000014147812 */ /* 0x000fc600078e3cff */
[----:B------:R-:W-:-:S03]  /*0740*/  DADD R10, R4, 1 ;  /* 0x3ff00000040a7429 */ /* 0x000fc60000000000 */
[----:B------:R-:W-:Y:S01]  /*0750*/  DADD R20, R20, -UR6 ;  /* 0x8000000614147e29 */ /* 0x000fe20008000000 */
[----:B------:R-:W-:Y:S01]  /*0760*/  UMOV UR6, 0xfefa39ef ;  /* 0xfefa39ef00067882 */ /* 0x000fe20000000000 */
[----:B------:R-:W-:Y:S01]  /*0770*/  UMOV UR7, 0x3fe62e42 ;  /* 0x3fe62e4200077882 */ /* 0x000fe20000000000 */
[----:B------:R-:W0:Y:S02]  /*0780*/  MUFU.RCP64H R7, R11 ;  /* 0x0000000b00077308 */ /* 0x000e240000001800 */
[----:B0-----:R-:W-:-:S08]  /*0790*/  DFMA R8, -R10, R6, 1 ;  /* 0x3ff000000a08742b */ /* 0x001fd00000000106 */
[----:B------:R-:W-:Y:S02]  /*07a0*/  DFMA R12, R8, R8, R8 ;  /* 0x00000008080c722b */ /* 0x000fe40000000008 */
[----:B------:R-:W-:-:S06]  /*07b0*/  DADD R8, R4, -1 ;  /* 0xbff0000004087429 */ /* 0x000fcc0000000000 */
[----:B------:R-:W-:-:S08]  /*07c0*/  DFMA R12, R6, R12, R6 ;  /* 0x0000000c060c722b */ /* 0x000fd00000000006 */
[----:B------:R-:W-:-:S08]  /*07d0*/  DMUL R4, R8, R12 ;  /* 0x0000000c08047228 */ /* 0x000fd00000000000 */
[----:B------:R-:W-:-:S08]  /*07e0*/  DFMA R4, R8, R12, R4 ;  /* 0x0000000c0804722b */ /* 0x000fd00000000004 */
[----:B------:R-:W-:-:S08]  /*07f0*/  DMUL R6, R4, R4 ;  /* 0x0000000404067228 */ /* 0x000fd00000000000 */
[----:B------:R-:W-:Y:S01]  /*0800*/  DFMA R10, R6, UR4, R14 ;  /* 0x00000004060a7c2b */ /* 0x000fe2000800000e */
[----:B------:R-:W-:Y:S01]  /*0810*/  UMOV UR4, 0x9f02676f ;  /* 0x9f02676f00047882 */ /* 0x000fe20000000000 */
[----:B------:R-:W-:Y:S01]  /*0820*/  UMOV UR5, 0x3ef3b266 ;  /* 0x3ef3b26600057882 */ /* 0x000fe20000000000 */
[----:B------:R-:W-:-:S05]  /*0830*/  DADD R14, R8, -R4 ;  /* 0x00000000080e7229 */ /* 0x000fca0000000804 */
[----:B------:R-:W-:Y:S01]  /*0840*/  DFMA R10, R6, R10, UR4 ;  /* 0x00000004060a7e2b */ /* 0x000fe2000800000a */
[----:B------:R-:W-:Y:S01]  /*0850*/  UMOV UR4, 0xa9ab0956 ;  /* 0xa9ab095600047882 */ /* 0x000fe20000000000 */
[----:B------:R-:W-:Y:S01]  /*0860*/  UMOV UR5, 0x3f1745cb ;  /* 0x3f1745cb00057882 */ /* 0x000fe20000000000 */
[----:B------:R-:W-:-:S05]  /*0870*/  DADD R14, R14, R14 ;  /* 0x000000000e0e7229 */ /* 0x000fca000000000e */
[----:B------:R-:W-:Y:S01]  /*0880*/  DFMA R10, R6, R10, UR4 ;  /* 0x00000004060a7e2b */ /* 0x000fe2000800000a */
[----:B------:R-:W-:Y:S01]  /*0890*/  UMOV UR4, 0x2d1b5154 ;  /* 0x2d1b515400047882 */ /* 0x000fe20000000000 */
[----:B------:R-:W-:Y:S01]  /*08a0*/  UMOV UR5, 0x3f3c71c7 ;  /* 0x3f3c71c700057882 */ /* 0x000fe20000000000 */
[----:B------:R-:W-:Y:S02]  /*08b0*/  DFMA R14, R8, -R4, R14 ;  /* 0x80000004080e722b */ /* 0x000fe4000000000e */
[----:B------:R-:W-:-:S03]  /*08c0*/  DFMA R8, R20, UR6, R4 ;  /* 0x0000000614087c2b */ /* 0x000fc60008000004 */
[----:B------:R-:W-:Y:S01]  /*08d0*/  DFMA R10, R6, R10, UR4 ;  /* 0x00000004060a7e2b */ /* 0x000fe2000800000a */
[----:B------:R-:W-:Y:S01]  /*08e0*/  UMOV UR4, 0x923be72d ;  /* 0x923be72d00047882 */ /* 0x000fe20000000000 */
[----:B------:R-:W-:Y:S01]  /*08f0*/  UMOV UR5, 0x3f624924 ;  /* 0x3f62492400057882 */ /* 0x000fe20000000000 */
[----:B------:R-:W-:-:S05]  /*0900*/  DMUL R14, R12, R14 ;  /* 0x0000000e0c0e7228 */ /* 0x000fca0000000000 */
[----:B------:R-:W-:Y:S01]  /*0910*/  DFMA R10, R6, R10, UR4 ;  /* 0x00000004060a7e2b */ /* 0x000fe2000800000a */
[----:B------:R-:W-:Y:S01]  /*0920*/  UMOV UR4, 0x9999a3c4 ;  /* 0x9999a3c400047882 */ /* 0x000fe20000000000 */
[----:B------:R-:W-:-:S06]  /*0930*/  UMOV UR5, 0x3f899999 ;  /* 0x3f89999900057882 */ /* 0x000fcc0000000000 */
[----:B------:R-:W-:Y:S01]  /*0940*/  DFMA R10, R6, R10, UR4 ;  /* 0x00000004060a7e2b */ /* 0x000fe2000800000a */
[----:B------:R-:W-:Y:S01]  /*0950*/  UMOV UR4, 0x55555554 ;  /* 0x5555555400047882 */ /* 0x000fe20000000000 */
[----:B------:R-:W-:-:S06]  /*0960*/  UMOV UR5, 0x3fb55555 ;  /* 0x3fb5555500057882 */ /* 0x000fcc0000000000 */
[----:B------:R-:W-:Y:S01]  /*0970*/  DFMA R10, R6, R10, UR4 ;  /* 0x00000004060a7e2b */ /* 0x000fe2000800000a */
[----:B------:R-:W-:Y:S01]  /*0980*/  UMOV UR4, 0xfefa39ef ;  /* 0xfefa39ef00047882 */ /* 0x000fe20000000000 */
[----:B------:R-:W-:Y:S02]  /*0990*/  UMOV UR5, 0x3fe62e42 ;  /* 0x3fe62e4200057882 */ /* 0x000fe40000000000 */
[----:B------:R-:W-:Y:S01]  /*09a0*/  DFMA R12, R20, -UR4, R8 ;  /* 0x80000004140c7c2b */ /* 0x000fe20008000008 */
[----:B------:R-:W-:Y:S01]  /*09b0*/  UMOV UR4, 0x3b39803f ;  /* 0x3b39803f00047882 */ /* 0x000fe20000000000 */
[----:B------:R-:W-:Y:S02]  /*09c0*/  UMOV UR5, 0x3c7abc9e ;  /* 0x3c7abc9e00057882 */ /* 0x000fe40000000000 */
[----:B------:R-:W-:-:S04]  /*09d0*/  DMUL R10, R6, R10 ;  /* 0x0000000a060a7228 */ /* 0x000fc80000000000 */
[----:B------:R-:W-:-:S04]  /*09e0*/  DADD R12, -R4, R12 ;  /* 0x00000000040c7229 */ /* 0x000fc8000000010c */
[----:B------:R-:W-:-:S08]  /*09f0*/  DFMA R10, R4, R10, R14 ;  /* 0x0000000a040a722b */ /* 0x000fd0000000000e */
[----:B------:R-:W-:-:S08]  /*0a00*/  DADD R10, R10, -R12 ;  /* 0x000000000a0a7229 */ /* 0x000fd0000000080c */
[----:B------:R-:W-:-:S08]  /*0a10*/  DFMA R10, R20, UR4, R10 ;  /* 0x00000004140a7c2b */ /* 0x000fd0000800000a */
[----:B------:R-:W-:Y:S01]  /*0a20*/  DADD R4, R8, R10 ;  /* 0x0000000008047229 */ /* 0x000fe2000000000a */
[----:B------:R-:W-:Y:S10]  /*0a30*/  BRA `(.L_x_5) ;  /* 0x0000000000187947 */ /* 0x000ff40003800000 */
.L_x_4:
[----:B------:R-:W-:Y:S01]  /*0a40*/  IMAD.MOV.U32 R4, RZ, RZ, 0x0 ;  /* 0x00000000ff047424 */ /* 0x000fe200078e00ff */
[----:B------:R-:W-:Y:S01]  /*0a50*/  LOP3.LUT P0, RZ, R7, 0x7fffffff, RZ, 0xc0, !PT ;  /* 0x7fffffff07ff7812 */ /* 0x000fe2000780c0ff */
[----:B------:R-:W-:-:S06]  /*0a60*/  IMAD.MOV.U32 R5, RZ, RZ, 0x7ff00000 ;  /* 0x7ff00000ff057424 */ /* 0x000fcc00078e00ff */
[----:B------:R-:W-:-:S10]  /*0a70*/  DFMA R4, R6, R4, +INF ;  /* 0x7ff000000604742b */ /* 0x000fd40000000004 */
[----:B------:R-:W-:Y:S02]  /*0a80*/  FSEL R4, R4, RZ, P0 ;  /* 0x000000ff04047208 */ /* 0x000fe40000000000 */
[----:B------:R-:W-:-:S07]  /*0a90*/  FSEL R5, R5, -QNAN , P0 ;  /* 0xfff0000005057808 */ /* 0x000fce0000000000 */
.L_x_5:
[----:B------:R-:W-:Y:S05]  /*0aa0*/  BSYNC.RECONVERGENT B0 ;  /* 0x0000000000007941 */ /* 0x000fea0003800200 */
.L_x_3:
[----:B------:R-:W-:Y:S01]  /*0ab0*/  IMAD.IADD R6, R16, 0x1, R17 ;  /* 0x0000000110067824 */ /* 0x000fe200078e0211 */
[----:B------:R-:W-:Y:S01]  /*0ac0*/  IADD3 R11, PT, PT, R25, 0x10974f, R19 ;  /* 0x0010974f190b7810 */ /* 0x000fe20007ffe013 */
[----:B------:R-:W-:Y:S01]  /*0ad0*/  IMAD.MOV.U32 R8, RZ, RZ, 0x0 ;  /* 0x00000000ff087424 */ /* 0x000fe200078e00ff */
[----:B------:R-:W-:Y:S01]  /*0ae0*/  UMOV UR4, 0x33145c07 ;  /* 0x33145c0700047882 */ /* 0x000fe20000000000 */
[----:B------:R-:W-:Y:S01]  /*0af0*/  IMAD.WIDE.U32 R6, R6, 0x200000, RZ ;  /* 0x0020000006067825 */ /* 0x000fe200078e00ff */
[----:B------:R-:W-:Y:S01]  /*0b00*/  UMOV UR5, 0x3ca1a626 ;  /* 0x3ca1a62600057882 */ /* 0x000fe20000000000 */
[----:B------:R-:W-:Y:S01]  /*0b10*/  UMOV UR6, 0xf9785eba ;  /* 0xf9785eba00067882 */ /* 0x000fe20000000000 */
[----:B------:R-:W-:Y:S01]  /*0b20*/  UMOV UR7, 0x3de5db65 ;  /* 0x3de5db6500077882 */ /* 0x000fe20000000000 */
[----:B------:R-:W-:Y:S01]  /*0b30*/  IMAD.MOV.U32 R9, RZ, RZ, 0x3cb00000 ;  /* 0x3cb00000ff097424 */ /* 0x000fe200078e00ff */
[----:B------:R-:W-:Y:S01]  /*0b40*/  LOP3.LUT R10, R6, R11, RZ, 0x3c, !PT ;  /* 0x0000000b060a7212 */ /* 0x000fe200078e3cff */
[----:B------:R-:W-:Y:S01]  /*0b50*/  IMAD.MOV.U32 R11, RZ, RZ, R7 ;  /* 0x000000ffff0b7224 */ /* 0x000fe200078e0007 */
[----:B------:R-:W-:Y:S01]  /*0b60*/  DMUL R4, R4, -2 ;  /* 0xc000000004047828 */ /* 0x000fe20000000000 */
[----:B------:R-:W-:Y:S01]  /*0b70*/  IMAD.MOV.U32 R14, RZ, RZ, 0x2cb0d246 ;  /* 0x2cb0d246ff0e7424 */ /* 0x000fe200078e00ff */
[----:B------:R-:W-:Y:S01]  /*0b80*/  BSSY.RECONVERGENT B6, `(.L_x_6) ;  /* 0x000005c000067945 */ /* 0x000fe20003800200 */
[----:B------:R-:W0:Y:S01]  /*0b90*/  I2F.F64.U64 R6, R10 ;  /* 0x0000000a00067312 */ /* 0x000e220000301800 */
[----:B------:R-:W-:Y:S01]  /*0ba0*/  IMAD.MOV.U32 R15, RZ, RZ, 0x3e5ae5f1 ;  /* 0x3e5ae5f1ff0f7424 */ /* 0x000fe200078e00ff */
[----:B0-----:R-:W-:-:S08]  /*0bb0*/  DFMA R6, R6, R8, 1.1102230246251565404e-16 ;  /* 0x3ca000000606742b */ /* 0x001fd00000000008 */
[----:B------:R-:W-:Y:S02]  /*0bc0*/  DMUL R8, RZ, R6 ;  /* 0x00000006ff087228 */ /* 0x000fe40000000000 */
[----:B------:R-:W-:-:S05]  /*0bd0*/  IMAD.SHL.U32 R0, R7, 0x2, RZ ;  /* 0x0000000207007824 */ /* 0x000fca00078e00ff */
[----:B------:R-:W-:-:S04]  /*0be0*/  ISETP.GT.U32.AND P0, PT, R0, -0x79800000, PT ;  /* 0x868000000000780c */ /* 0x000fc80003f04070 */
[----:B------:R-:W-:Y:S02]  /*0bf0*/  FSEL R25, R9, R7, P0 ;  /* 0x0000000709197208 */ /* 0x000fe40000000000 */
[----:B------:R-:W-:-:S03]  /*0c00*/  FSEL R8, R8, R6, P0 ;  /* 0x0000000608087208 */ /* 0x000fc60000000000 */
[----:B------:R-:W-:Y:S02]  /*0c10*/  VIADD R9, R25, 0x100000 ;  /* 0x0010000019097836 */ /* 0x000fe40000000000 */
[----:B------:R-:W-:Y:S02]  /*0c20*/  IMAD.MOV.U32 R24, RZ, RZ, R8 ;  /* 0x000000ffff187224 */ /* 0x000fe400078e0008 */
[----:B------:R-:W0:Y:S08]  /*0c30*/  FRND.F64 R6, R8 ;  /* 0x0000000800067313 */ /* 0x000e300000301800 */
[----:B------:R-:W1:Y:S01]  /*0c40*/  F2I.S64.F64 R8, R8 ;  /* 0x0000000800087311 */ /* 0x000e620000301900 */
[----:B0-----:R-:W-:-:S08]  /*0c50*/  DFMA R6, R6, -0.5, R24 ;  /* 0xbfe000000606782b */ /* 0x001fd00000000018 */
[C---:B------:R-:W-:Y:S01]  /*0c60*/  DMUL R10, R6.reuse, UR4 ;  /* 0x00000004060a7c28 */ /* 0x040fe20008000000 */
[----:B------:R-:W-:Y:S01]  /*0c70*/  UMOV UR4, 0x54442d18 ;  /* 0x54442d1800047882 */ /* 0x000fe20000000000 */
[----:B------:R-:W-:Y:S01]  /*0c80*/  UMOV UR5, 0x400921fb ;  /* 0x400921fb00057882 */ /* 0x000fe20000000000 */
[C---:B-1----:R-:W-:Y:S02]  /*0c90*/  LOP3.LUT R0, R8.reuse, 0x1, RZ, 0xc0, !PT ;  /* 0x0000000108007812 */ /* 0x042fe400078ec0ff */
[----:B------:R-:W-:Y:S02]  /*0ca0*/  LOP3.LUT P1, RZ, R8, 0x2, RZ, 0xc0, !PT ;  /* 0x0000000208ff7812 */ /* 0x000fe4000782c0ff */
[----:B------:R-:W-:Y:S01]  /*0cb0*/  ISETP.NE.U32.AND P0, PT, R0, 0x1, PT ;  /* 0x000000010000780c */ /* 0x000fe20003f05070 */
[----:B------:R-:W-:Y:S01]  /*0cc0*/  DFMA R10, R6, UR4, R10 ;  /* 0x00000004060a7c2b */ /* 0x000fe2000800000a */
[----:B------:R-:W-:Y:S01]  /*0cd0*/  UMOV UR4, 0x20fd8164 ;  /* 0x20fd816400047882 */ /* 0x000fe20000000000 */
[----:B------:R-:W-:Y:S01]  /*0ce0*/  IMAD.MOV.U32 R6, RZ, RZ, -0x3e107ad8 ;  /* 0xc1ef8528ff067424 */ /* 0x000fe200078e00ff */
[----:B------:R-:W-:Y:S01]  /*0cf0*/  UMOV UR5, 0x3da8ff83 ;  /* 0x3da8ff8300057882 */ /* 0x000fe20000000000 */
[----:B------:R-:W-:Y:S01]  /*0d00*/  IMAD.MOV.U32 R7, RZ, RZ, 0x3e21eea7 ;  /* 0x3e21eea7ff077424 */ /* 0x000fe200078e00ff */
[----:B------:R-:W-:-:S03]  /*0d10*/  ISETP.NE.U32.AND.EX P0, PT, RZ, RZ, PT, P0 ;  /* 0x000000ffff00720c */ /* 0x000fc60003f05100 */
[----:B------:R-:W-:-:S08]  /*0d20*/  DMUL R12, R10, R10 ;  /* 0x0000000a0a0c7228 */ /* 0x000fd00000000000 */
[C---:B------:R-:W-:Y:S01]  /*0d30*/  DFMA R6, R12.reuse, -UR4, R6 ;  /* 0x800000040c067c2b */ /* 0x040fe20008000006 */
[----:B------:R-:W-:Y:S01]  /*0d40*/  UMOV UR4, 0x8e06e6d9 ;  /* 0x8e06e6d900047882 */ /* 0x000fe20000000000 */
[----:B------:R-:W-:Y:S01]  /*0d50*/  DFMA R14, R12, UR6, -R14 ;  /* 0x000000060c0e7c2b */ /* 0x000fe2000800080e */
[----:B------:R-:W-:Y:S01]  /*0d60*/  UMOV UR5, 0x3e927e4f ;  /* 0x3e927e4f00057882 */ /* 0x000fe20000000000 */
[----:B------:R-:W-:Y:S01]  /*0d70*/  UMOV UR6, 0x69ace392 ;  /* 0x69ace39200067882 */ /* 0x000fe20000000000 */
[----:B------:R-:W-:-:S03]  /*0d80*/  UMOV UR7, 0x3ec71de3 ;  /* 0x3ec71de300077882 */ /* 0x000fc60000000000 */
[C---:B------:R-:W-:Y:S01]  /*0d90*/  DFMA R6, R12.reuse, R6, -UR4 ;  /* 0x800000040c067e2b */ /* 0x040fe20008000006 */
[----:B------:R-:W-:Y:S01]  /*0da0*/  UMOV UR4, 0x19ddbce9 ;  /* 0x19ddbce900047882 */ /* 0x000fe20000000000 */
[----:B------:R-:W-:Y:S01]  /*0db0*/  DFMA R14, R12, R14, UR6 ;  /* 0x000000060c0e7e2b */ /* 0x000fe2000800000e */
[----:B------:R-:W-:Y:S01]  /*0dc0*/  UMOV UR5, 0x3efa01a0 ;  /* 0x3efa01a000057882 */ /* 0x000fe20000000000 */
[----:B------:R-:W-:Y:S01]  /*0dd0*/  UMOV UR6, 0x19db62a1 ;  /* 0x19db62a100067882 */ /* 0x000fe20000000000 */
[----:B------:R-:W-:-:S03]  /*0de0*/  UMOV UR7, 0x3f2a01a0 ;  /* 0x3f2a01a000077882 */ /* 0x000fc60000000000 */
[C---:B------:R-:W-:Y:S01]  /*0df0*/  DFMA R6, R12.reuse, R6, UR4 ;  /* 0x000000040c067e2b */ /* 0x040fe20008000006 */
[----:B------:R-:W-:Y:S01]  /*0e00*/  UMOV UR4, 0x16c15d47 ;  /* 0x16c15d4700047882 */ /* 0x000fe20000000000 */
[----:B------:R-:W-:Y:S01]  /*0e10*/  DFMA R14, R12, R14, -UR6 ;  /* 0x800000060c0e7e2b */ /* 0x000fe2000800000e */
        /* <DEDUP_REMOVED lines=9> */
[C---:B------:R-:W-:Y:S02]  /*0eb0*/  DFMA R14, R12.reuse, R6, UR4 ;  /* 0x000000040c0e7e2b */ /* 0x040fe40008000006 */
[----:B------:R-:W-:Y:S01]  /*0ec0*/  DFMA R20, R12, R20, -UR6 ;  /* 0x800000060c147e2b */ /* 0x000fe20008000014 */
[----:B------:R-:W0:Y:S01]  /*0ed0*/  MUFU.RSQ64H R7, R5 ;  /* 0x0000000500077308 */ /* 0x000e220000001c00 */
[----:B------:R-:W-:-:S04]  /*0ee0*/  VIADD R6, R5, 0xfcb00000 ;  /* 0xfcb0000005067836 */ /* 0x000fc80000000000 */
[C---:B------:R-:W-:Y:S02]  /*0ef0*/  DFMA R14, R12.reuse, R14, -0.5 ;  /* 0xbfe000000c0e742b */ /* 0x040fe4000000000e */
[----:B------:R-:W-:-:S06]  /*0f00*/  DFMA R26, R12, R20, RZ ;  /* 0x000000140c1a722b */ /* 0x000fcc00000000ff */
[----:B------:R-:W-:Y:S02]  /*0f10*/  DFMA R20, R12, R14, 1 ;  /* 0x3ff000000c14742b */ /* 0x000fe4000000000e */
[----:B------:R-:W-:Y:S01]  /*0f20*/  DFMA R26, R10, R26, R10 ;  /* 0x0000001a0a1a722b */ /* 0x000fe2000000000a */
[----:B------:R-:W-:Y:S01]  /*0f30*/  IMAD.MOV.U32 R12, RZ, RZ, 0x0 ;  /* 0x00000000ff0c7424 */ /* 0x000fe200078e00ff */
[----:B0-----:R-:W-:Y:S01]  /*0f40*/  DMUL R10, R6, R6 ;  /* 0x00000006060a7228 */ /* 0x001fe20000000000 */
[----:B------:R-:W-:-:S07]  /*0f50*/  IMAD.MOV.U32 R13, RZ, RZ, 0x3fd80000 ;  /* 0x3fd80000ff0d7424 */ /* 0x000fce00078e00ff */
[----:B------:R-:W-:Y:S01]  /*0f60*/  DFMA R10, R4, -R10, 1 ;  /* 0x3ff00000040a742b */ /* 0x000fe2000000080a */
[----:B------:R-:W-:Y:S02]  /*0f70*/  LOP3.LUT R3, R27, 0x80000000, RZ, 0x3c, !PT ;  /* 0x800000001b037812 */ /* 0x000fe400078e3cff */
[----:B------:R-:W-:Y:S02]  /*0f80*/  FSEL R46, R20, R26, !P0 ;  /* 0x0000001a142e7208 */ /* 0x000fe40004000000 */
[----:B------:R-:W-:Y:S02]  /*0f90*/  FSEL R47, R21, R27, !P0 ;  /* 0x0000001b152f7208 */ /* 0x000fe40004000000 */
[----:B------:R-:W-:Y:S01]  /*0fa0*/  FSEL R26, R26, R20, !P0 ;  /* 0x000000141a1a7208 */ /* 0x000fe20004000000 */
[----:B------:R-:W-:Y:S01]  /*0fb0*/  DFMA R12, R10, R12, 0.5 ;  /* 0x3fe000000a0c742b */ /* 0x000fe2000000000c */
[----:B------:R-:W-:Y:S01]  /*0fc0*/  FSEL R27, R3, R21, !P0 ;  /* 0x00000015031b7208 */ /* 0x000fe20004000000 */
[----:B------:R-:W-:Y:S01]  /*0fd0*/  DMUL R10, R6, R10 ;  /* 0x0000000a060a7228 */ /* 0x000fe20000000000 */
[----:B------:R-:W-:-:S02]  /*0fe0*/  ISETP.GE.U32.AND P0, PT, R6, 0x7ca00000, PT ;  /* 0x7ca000000600780c */ /* 0x000fc40003f06070 */
[----:B------:R-:W-:Y:S02]  /*0ff0*/  @P1 LOP3.LUT R9, R47, 0x80000000, RZ, 0x3c, !PT ;  /* 0x800000002f091812 */ /* 0x000fe400078e3cff */
[----:B------:R-:W-:-:S03]  /*1000*/  @P1 LOP3.LUT R3, R27, 0x80000000, RZ, 0x3c, !PT ;  /* 0x800000001b031812 */ /* 0x000fc600078e3cff */
[----:B------:R-:W-:Y:S01]  /*1010*/  DFMA R12, R12, R10, R6 ;  /* 0x0000000a0c0c722b */ /* 0x000fe20000000006 */
[----:B------:R-:W-:Y:S02]  /*1020*/  @P1 IMAD.MOV.U32 R47, RZ, RZ, R9 ;  /* 0x000000ffff2f1224 */ /* 0x000fe400078e0009 */
[----:B------:R-:W-:-:S05]  /*1030*/  @P1 IMAD.MOV.U32 R27, RZ, RZ, R3 ;  /* 0x000000ffff1b1224 */ /* 0x000fca00078e0003 */
[----:B------:R-:W-:Y:S02]  /*1040*/  DMUL R14, R4, R12 ;  /* 0x0000000c040e7228 */ /* 0x000fe40000000000 */
[----:B------:R-:W-:Y:S02]  /*1050*/  VIADD R11, R13, 0xfff00000 ;  /* 0xfff000000d0b7836 */ /* 0x000fe40000000000 */
[----:B------:R-:W-:-:S04]  /*1060*/  IMAD.MOV.U32 R10, RZ, RZ, R12 ;  /* 0x000000ffff0a7224 */ /* 0x000fc800078e000c */
[----:B------:R-:W-:-:S08]  /*1070*/  DFMA R20, R14, -R14, R4 ;  /* 0x8000000e0e14722b */ /* 0x000fd00000000004 */
[----:B------:R-:W-:Y:S01]  /*1080*/  DFMA R8, R20, R10, R14 ;  /* 0x0000000a1408722b */ /* 0x000fe2000000000e */
[----:B------:R-:W-:Y:S10]  /*1090*/  @!P0 BRA `(.L_x_7) ;  /* 0x0000000000288947 */ /* 0x000ff40003800000 */
[----:B------:R-:W-:Y:S02]  /*10a0*/  IMAD.MOV.U32 R10, RZ, RZ, R12 ;  /* 0x000000ffff0a7224 */ /* 0x000fe400078e000c */
[----:B------:R-:W-:Y:S01]  /*10b0*/  IMAD.MOV.U32 R8, RZ, RZ, R20 ;  /* 0x000000ffff087224 */ /* 0x000fe200078e0014 */
[----:B------:R-:W-:Y:S01]  /*10c0*/  MOV R20, 0x1120 ;  /* 0x0000112000147802 */ /* 0x000fe20000000f00 */
[----:B------:R-:W-:Y:S02]  /*10d0*/  IMAD.MOV.U32 R9, RZ, RZ, R21 ;  /* 0x000000ffff097224 */ /* 0x000fe400078e0015 */
[----:B------:R-:W-:Y:S02]  /*10e0*/  IMAD.MOV.U32 R12, RZ, RZ, R14 ;  /* 0x000000ffff0c7224 */ /* 0x000fe400078e000e */
[----:B------:R-:W-:Y:S02]  /*10f0*/  IMAD.MOV.U32 R13, RZ, RZ, R15 ;  /* 0x000000ffff0d7224 */ /* 0x000fe400078e000f */
[----:B------:R-:W-:-:S07]  /*1100*/  IMAD.MOV.U32 R21, RZ, RZ, 0x0 ;  /* 0x00000000ff157424 */ /* 0x000fce00078e00ff */
[----:B------:R-:W-:Y:S05]  /*1110*/  CALL.REL.NOINC `($__internal_1_$__cuda_sm20_dsqrt_rn_f64_mediumpath_v1) ;  /* 0x0000005800747944 */ /* 0x000fea0003c00000 */
[----:B------:R-:W-:Y:S02]  /*1120*/  IMAD.MOV.U32 R8, RZ, RZ, R4 ;  /* 0x000000ffff087224 */ /* 0x000fe400078e0004 */
[----:B------:R-:W-:-:S07]  /*1130*/  IMAD.MOV.U32 R9, RZ, RZ, R5 ;  /* 0x000000ffff097224 */ /* 0x000fce00078e0005 */
.L_x_7:
[----:B------:R-:W-:Y:S05]  /*1140*/  BSYNC.RECONVERGENT B6 ;  /* 0x0000000000067941 */ /* 0x000fea0003800200 */
.L_x_6:
[----:B------:R-:W0:Y:S01]  /*1150*/  FRND.F64.TRUNC R4, R24 ;  /* 0x0000001800047313 */ /* 0x000e22000030d800 */
[----:B------:R-:W-:Y:S01]  /*1160*/  DMUL R6, RZ, R24 ;  /* 0x00000018ff067228 */ /* 0x000fe20000000000 */
[----:B------:R-:W-:Y:S01]  /*1170*/  IMAD.MOV.U32 R22, RZ, RZ, R2 ;  /* 0x000000ffff167224 */ /* 0x000fe200078e0002 */
[----:B------:R-:W-:-:S08]  /*1180*/  DADD R26, RZ, R26 ;  /* 0x00000000ff1a7229 */ /* 0x000fd0000000001a */
[----:B------:R-:W-:Y:S02]  /*1190*/  DMUL R26, R26, R8 ;  /* 0x000000081a1a7228 */ /* 0x000fe40000000000 */
[----:B0-----:R-:W-:Y:S01]  /*11a0*/  DSETP.NEU.AND P0, PT, R24, R4, PT ;  /* 0x000000041800722a */ /* 0x001fe20003f0d000 */
[----:B------:R-:W-:Y:S02]  /*11b0*/  IMAD.MOV.U32 R24, RZ, RZ, R18 ;  /* 0x000000ffff187224 */ /* 0x000fe400078e0012 */
[----:B------:R-:W-:-:S03]  /*11c0*/  IMAD.MOV.U32 R25, RZ, RZ, R17 ;  /* 0x000000ffff197224 */ /* 0x000fc600078e0011 */
[----:B------:R-:W-:Y:S01]  /*11d0*/  FSEL R4, R6, R46, !P0 ;  /* 0x0000002e06047208 */ /* 0x000fe20004000000 */
[----:B------:R-:W-:Y:S01]  /*11e0*/  IMAD.MOV.U32 R17, RZ, RZ, 0x1 ;  /* 0x00000001ff117424 */ /* 0x000fe200078e00ff */
[----:B------:R-:W-:Y:S01]  /*11f0*/  FSEL R5, R7, R47, !P0 ;  /* 0x0000002f07057208 */ /* 0x000fe20004000000 */
[----:B------:R-:W-:-:S05]  /*1200*/  IMAD.MOV.U32 R18, RZ, RZ, R16 ;  /* 0x000000ffff127224 */ /* 0x000fca00078e0010 */
[----:B------:R-:W-:-:S11]  /*1210*/  DMUL R8, R8, R4 ;  /* 0x0000000408087228 */ /* 0x000fd60000000000 */
.L_x_2:
[----:B------:R-:W-:Y:S05]  /*1220*/  BSYNC.RECONVERGENT B7 ;  /* 0x0000000000077941 */ /* 0x000fea0003800200 */
.L_x_1:
[----:B------:R-:W-:Y:S01]  /*1230*/  DFMA R46, R8, UR36, R36 ;  /* 0x00000024082e7c2b */ /* 0x000fe20008000024 */
[----:B------:R-:W-:Y:S01]  /*1240*/  UISETP.NE.AND UP0, UPT, UR40, 0x1, UPT ;  /* 0x000000012800788c */ /* 0x000fe2000bf05270 */
[----:B------:R-:W-:Y:S01]  /*1250*/  CS2R R4, SRZ ;  /* 0x0000000000047805 */ /* 0x000fe2000001ff00 */
[----:B------:R-:W-:Y:S01]  /*1260*/  IMAD.MOV.U32 R6, RZ, RZ, RZ ;  /* 0x000000ffff067224 */ /* 0x000fe200078e00ff */
[----:B------:R-:W-:Y:S01]  /*1270*/  MOV R20, 0x12f0 ;  /* 0x000012f000147802 */ /* 0x000fe20000000f00 */
[----:B------:R-:W-:Y:S01]  /*1280*/  USEL UR4, UR42, UR41, !UP0 ;  /* 0x000000292a047287 */ /* 0x000fe2000c000000 */
[----:B------:R-:W-:Y:S02]  /*1290*/  IMAD.MOV.U32 R3, RZ, RZ, RZ ;  /* 0x000000ffff037224 */ /* 0x000fe400078e00ff */
[----:B------:R-:W-:Y:S02]  /*12a0*/  IMAD.MOV.U32 R21, RZ, RZ, 0x0 ;  /* 0x00000000ff157424 */ /* 0x000fe400078e00ff */
[----:B------:R-:W-:-:S02]  /*12b0*/  IMAD.MOV.U32 R8, RZ, RZ, R46 ;  /* 0x000000ffff087224 */ /* 0x000fc400078e002e */
[----:B------:R-:W-:Y:S02]  /*12c0*/  IMAD.MOV.U32 R9, RZ, RZ, R47 ;  /* 0x000000ffff097224 */ /* 0x000fe400078e002f */
[----:B------:R-:W-:-:S07]  /*12d0*/  IMAD.U32 R2, RZ, RZ, UR4 ;  /* 0x00000004ff027e24 */ /* 0x000fce000f8e00ff */
[----:B------:R-:W-:Y:S05]  /*12e0*/  CALL.REL.NOINC R2 `(_Z9sa_kernelPdidddi) ;  /* 0xffffffec02447344 */ /* 0x000fea0003c3ffff */
[----:B------:R-:W-:Y:S01]  /*12f0*/  DADD R44, -R44, R4 ;  /* 0x000000002c2c7229 */ /* 0x000fe20000000104 */
[----:B------:R-:W-:Y:S07]  /*1300*/  BSSY.RECONVERGENT B7, `(.L_x_8) ;  /* 0x0000074000077945 */ /* 0x000fee0003800200 */
[----:B------:R-:W-:-:S14]  /*1310*/  DSETP.GT.AND P0, PT, R44, RZ, PT ;  /* 0x000000ff2c00722a */ /* 0x000fdc0003f04000 */
[----:B------:R-:W-:Y:S05]  /*1320*/  @!P0 BRA `(.L_x_9) ;  /* 0x0000000400c48947 */ /* 0x000fea0003800000 */
[----:B------:R-:W0:Y:S01]  /*1330*/  MUFU.RCP64H R3, R29 ;  /* 0x0000001d00037308 */ /* 0x000e220000001800 */
[----:B------:R-:W-:Y:S01]  /*1340*/  IMAD.MOV.U32 R2, RZ, RZ, 0x1 ;  /* 0x00000001ff027424 */ /* 0x000fe200078e00ff */
[----:B------:R-:W-:Y:S01]  /*1350*/  SHF.R.U32.HI R7, RZ, 0x2, R24 ;  /* 0x00000002ff077819 */ /* 0x000fe20000011618 */
[----:B------:R-:W-:Y:S01]  /*1360*/  BSSY.RECONVERGENT B6, `(.L_x_10) ;  /* 0x000002a000067945 */ /* 0x000fe20003800200 */
[----:B------:R-:W-:Y:S02]  /*1370*/  SHF.R.U32.HI R0, RZ, 0x2, R23 ;  /* 0x00000002ff007819 */ /* 0x000fe40000011617 */
[----:B------:R-:W-:Y:S01]  /*1380*/  LOP3.LUT R9, R7, R24, RZ, 0x3c, !PT ;  /* 0x0000001807097212 */ /* 0x000fe200078e3cff */
[----:B0-----:R-:W-:-:S08]  /*1390*/  DFMA R4, R2, -R28, 1 ;  /* 0x3ff000000204742b */ /* 0x001fd0000000081c */
[----:B------:R-:W-:-:S08]  /*13a0*/  DFMA R4, R4, R4, R4 ;  /* 0x000000040404722b */ /* 0x000fd00000000004 */
[----:B------:R-:W-:Y:S01]  /*13b0*/  DFMA R4, R2, R4, R2 ;  /* 0x000000040204722b */ /* 0x000fe20000000002 */
[----:B------:R-:W-:Y:S02]  /*13c0*/  IMAD.SHL.U32 R3, R16, 0x10, RZ ;  /* 0x0000001010037824 */ /* 0x000fe400078e00ff */
[----:B------:R-:W-:-:S05]  /*13d0*/  IMAD.SHL.U32 R2, R9, 0x2, RZ ;  /* 0x0000000209027824 */ /* 0x000fca00078e00ff */
[----:B------:R-:W-:Y:S01]  /*13e0*/  DFMA R6, R4, -R28, 1 ;  /* 0x3ff000000406742b */ /* 0x000fe2000000081c */
[----:B------:R-:W-:Y:S02]  /*13f0*/  LOP3.LUT R2, R16, R3, R2, 0x96, !PT ;  /* 0x0000000310027212 */ /* 0x000fe400078e9602 */
[----:B------:R-:W-:Y:S02]  /*1400*/  LOP3.LUT R3, R0, R23, RZ, 0x3c, !PT ;  /* 0x0000001700037212 */ /* 0x000fe400078e3cff */
[----:B------:R-:W-:-:S03]  /*1410*/  LOP3.LUT R2, R2, R9, RZ, 0x3c, !PT ;  /* 0x0000000902027212 */ /* 0x000fc600078e3cff */
[----:B------:R-:W-:Y:S01]  /*1420*/  DFMA R4, R4, R6, R4 ;  /* 0x000000060404722b */ /* 0x000fe20000000004 */
[----:B------:R-:W-:Y:S01]  /*1430*/  IMAD.SHL.U32 R8, R3, 0x2, RZ ;  /* 0x0000000203087824 */ /* 0x000fe200078e00ff */
[C---:B------:R-:W-:Y:S01]  /*1440*/  IADD3 R13, PT, PT, R25.reuse, 0x587c5, R2 ;  /* 0x000587c5190d7810 */ /* 0x040fe20007ffe002 */
[----:B------:R-:W-:Y:S02]  /*1450*/  IMAD.SHL.U32 R0, R2, 0x10, RZ ;  /* 0x0000001002007824 */ /* 0x000fe400078e00ff */
[----:B------:R-:W-:-:S03]  /*1460*/  VIADD R25, R25, 0xb0f8a ;  /* 0x000b0f8a19197836 */ /* 0x000fc60000000000 */
[----:B------:R-:W-:Y:S01]  /*1470*/  LOP3.LUT R3, R3, R8, R0, 0x96, !PT ;  /* 0x0000000803037212 */ /* 0x000fe200078e9600 */
[----:B------:R-:W-:-:S03]  /*1480*/  DMUL R8, R44, -R4 ;  /* 0x800000042c087228 */ /* 0x000fc60000000000 */
[----:B------:R-:W-:-:S05]  /*1490*/  LOP3.LUT R18, R3, R2, RZ, 0x3c, !PT ;  /* 0x0000000203127212 */ /* 0x000fca00078e3cff */
[----:B------:R-:W-:Y:S01]  /*14a0*/  DFMA R10, R8, -R28, -R44 ;  /* 0x8000001c080a722b */ /* 0x000fe2000000082c */
[----:B------:R-:W-:-:S04]  /*14b0*/  IMAD.IADD R6, R18, 0x1, R25 ;  /* 0x0000000112067824 */ /* 0x000fc800078e0219 */
[----:B------:R-:W-:-:S03]  /*14c0*/  IMAD.WIDE.U32 R6, R6, 0x200000, RZ ;  /* 0x0020000006067825 */ /* 0x000fc600078e00ff */
[----:B------:R-:W-:Y:S01]  /*14d0*/  DFMA R4, R4, R10, R8 ;  /* 0x0000000a0404722b */ /* 0x000fe20000000008 */
[----:B------:R-:W-:Y:S01]  /*14e0*/  LOP3.LUT R12, R6, R13, RZ, 0x3c, !PT ;  /* 0x0000000d060c7212 */ /* 0x000fe200078e3cff */
[----:B------:R-:W-:Y:S01]  /*14f0*/  IMAD.MOV.U32 R13, RZ, RZ, R7 ;  /* 0x000000ffff0d7224 */ /* 0x000fe200078e0007 */
[----:B------:R-:W-:Y:S01]  /*1500*/  DADD R6, -RZ, -R44 ;  /* 0x00000000ff067229 */ /* 0x000fe2000000092c */
[----:B------:R-:W-:Y:S02]  /*1510*/  IMAD.MOV.U32 R44, RZ, RZ, 0x0 ;  /* 0x00000000ff2c7424 */ /* 0x000fe400078e00ff */
[----:B------:R-:W0:Y:S01]  /*1520*/  I2F.F64.U64 R8, R12 ;  /* 0x0000000c00087312 */ /* 0x000e220000301800 */
[----:B------:R-:W-:-:S03]  /*1530*/  IMAD.MOV.U32 R45, RZ, RZ, 0x3ca00000 ;  /* 0x3ca00000ff2d7424 */ /* 0x000fc600078e00ff */
[----:B------:R-:W-:-:S03]  /*1540*/  FFMA R0, RZ, R29, R5 ;  /* 0x0000001dff007223 */ /* 0x000fc60000000005 */
[----:B------:R-:W-:Y:S02]  /*1550*/  FSETP.GEU.AND P1, PT, |R7|, 6.5827683646048100446e-37, PT ;  /* 0x036000000700780b */ /* 0x000fe40003f2e200 */
[----:B------:R-:W-:Y:S01]  /*1560*/  FSETP.GT.AND P0, PT, |R0|, 1.469367938527859385e-39, PT ;  /* 0x001000000000780b */ /* 0x000fe20003f04200 */
[----:B0-----:R-:W-:-:S12]  /*1570*/  DFMA R44, R8, R44, 5.5511151231257827021e-17 ;  /* 0x3c900000082c742b */ /* 0x001fd8000000002c */
[----:B------:R-:W-:Y:S05]  /*1580*/  @P0 BRA P1, `(.L_x_11) ;  /* 0x00000000001c0947 */ /* 0x000fea0000800000 */
[----:B------:R-:W-:Y:S01]  /*1590*/  IMAD.MOV.U32 R4, RZ, RZ, R6 ;  /* 0x000000ffff047224 */ /* 0x000fe200078e0006 */
[----:B------:R-:W-:Y:S01]  /*15a0*/  MOV R20, 0x1600 ;  /* 0x0000160000147802 */ /* 0x000fe20000000f00 */
[----:B------:R-:W-:Y:S02]  /*15b0*/  IMAD.MOV.U32 R5, RZ, RZ, R7 ;  /* 0x000000ffff057224 */ /* 0x000fe400078e0007 */
[----:B------:R-:W-:Y:S02]  /*15c0*/  IMAD.MOV.U32 R6, RZ, RZ, R28 ;  /* 0x000000ffff067224 */ /* 0x000fe400078e001c */
[----:B------:R-:W-:Y:S02]  /*15d0*/  IMAD.MOV.U32 R7, RZ, RZ, R29 ;  /* 0x000000ffff077224 */ /* 0x000fe400078e001d */
[----:B------:R-:W-:-:S07]  /*15e0*/  IMAD.MOV.U32 R21, RZ, RZ, 0x0 ;  /* 0x00000000ff157424 */ /* 0x000fce00078e00ff */
[----:B------:R-:W-:Y:S05]  /*15f0*/  CALL.REL.NOINC `($__internal_0_$__cuda_sm20_div_rn_f64_full) ;  /* 0x0000004c00947944 */ /* 0x000fea0003c00000 */
.L_x_11:
[----:B------:R-:W-:Y:S05]  /*1600*/  BSYNC.RECONVERGENT B6 ;  /* 0x0000000000067941 */ /* 0x000fea0003800200 */
.L_x_10:
[----:B------:R-:W-:Y:S01]  /*1610*/  IMAD.MOV.U32 R6, RZ, RZ, 0x652b82fe ;  /* 0x652b82feff067424 */ /* 0x000fe200078e00ff */
[----:B------:R-:W-:Y:S01]  /*1620*/  UMOV UR4, 0xfefa39ef ;  /* 0xfefa39ef00047882 */ /* 0x000fe20000000000 */
[----:B------:R-:W-:Y:S01]  /*1630*/  IMAD.MOV.U32 R7, RZ, RZ, 0x3ff71547 ;  /* 0x3ff71547ff077424 */ /* 0x000fe200078e00ff */
[----:B------:R-:W-:Y:S01]  /*1640*/  UMOV UR5, 0x3fe62e42 ;  /* 0x3fe62e4200057882 */ /* 0x000fe20000000000 */
[----:B------:R-:W-:Y:S01]  /*1650*/  FSETP.GEU.AND P0, PT, |R5|, 4.1917929649353027344, PT ;  /* 0x4086232b0500780b */ /* 0x000fe20003f0e200 */
[----:B------:R-:W-:Y:S03]  /*1660*/  BSSY.RECONVERGENT B0, `(.L_x_12) ;  /* 0x0000036000007945 */ /* 0x000fe60003800200 */
[----:B------:R-:W-:-:S08]  /*1670*/  DFMA R10, R4, R6, 6.75539944105574400000e+15 ;  /* 0x43380000040a742b */ /* 0x000fd00000000006 */
[----:B------:R-:W-:-:S08]  /*1680*/  DADD R6, R10, -6.75539944105574400000e+15 ;  /* 0xc33800000a067429 */ /* 0x000fd00000000000 */
[----:B------:R-:W-:Y:S01]  /*1690*/  DFMA R8, R6, -UR4, R4 ;  /* 0x8000000406087c2b */ /* 0x000fe20008000004 */
[----:B------:R-:W-:Y:S01]  /*16a0*/  UMOV UR4, 0x3b39803f ;  /* 0x3b39803f00047882 */ /* 0x000fe20000000000 */
[----:B------:R-:W-:-:S06]  /*16b0*/  UMOV UR5, 0x3c7abc9e ;  /* 0x3c7abc9e00057882 */ /* 0x000fcc0000000000 */
[----:B------:R-:W-:Y:S01]  /*16c0*/  DFMA R8, R6, -UR4, R8 ;  /* 0x8000000406087c2b */ /* 0x000fe20008000008 */
[----:B------:R-:W-:Y:S01]  /*16d0*/  UMOV UR4, 0x69ce2bdf ;  /* 0x69ce2bdf00047882 */ /* 0x000fe20000000000 */
[----:B------:R-:W-:Y:S01]  /*16e0*/  IMAD.MOV.U32 R6, RZ, RZ, -0x35dec16 ;  /* 0xfca213eaff067424 */ /* 0x000fe200078e00ff */
[----:B------:R-:W-:Y:S01]  /*16f0*/  UMOV UR5, 0x3e5ade15 ;  /* 0x3e5ade1500057882 */ /* 0x000fe20000000000 */
[----:B------:R-:W-:-:S06]  /*1700*/  IMAD.MOV.U32 R7, RZ, RZ, 0x3e928af3 ;  /* 0x3e928af3ff077424 */ /* 0x000fcc00078e00ff */
[----:B------:R-:W-:Y:S01]  /*1710*/  DFMA R6, R8, UR4, R6 ;  /* 0x0000000408067c2b */ /* 0x000fe20008000006 */
[----:B------:R-:W-:Y:S01]  /*1720*/  UMOV UR4, 0x62401315 ;  /* 0x6240131500047882 */ /* 0x000fe20000000000 */
[----:B------:R-:W-:-:S06]  /*1730*/  UMOV UR5, 0x3ec71dee ;  /* 0x3ec71dee00057882 */ /* 0x000fcc0000000000 */
        /* <DEDUP_REMOVED lines=21> */
[----:B------:R-:W-:-:S08]  /*1890*/  DFMA R6, R8, R6, UR4 ;  /* 0x0000000408067e2b */ /* 0x000fd00008000006 */
[----:B------:R-:W-:-:S08]  /*18a0*/  DFMA R6, R8, R6, 1 ;  /* 0x3ff000000806742b */ /* 0x000fd00000000006 */
[----:B------:R-:W-:-:S10]  /*18b0*/  DFMA R8, R8, R6, 1 ;  /* 0x3ff000000808742b */ /* 0x000fd40000000006 */
[----:B------:R-:W-:Y:S02]  /*18c0*/  IMAD R7, R10, 0x100000, R9 ;  /* 0x001000000a077824 */ /* 0x000fe400078e0209 */
[----:B------:R-:W-:Y:S01]  /*18d0*/  IMAD.MOV.U32 R6, RZ, RZ, R8 ;  /* 0x000000ffff067224 */ /* 0x000fe200078e0008 */
[----:B------:R-:W-:Y:S06]  /*18e0*/  @!P0 BRA `(.L_x_13) ;  /* 0x0000000000348947 */ /* 0x000fec0003800000 */
[----:B------:R-:W-:Y:S01]  /*18f0*/  FSETP.GEU.AND P1, PT, |R5|, 4.2275390625, PT ;  /* 0x408748000500780b */ /* 0x000fe20003f2e200 */
[C---:B------:R-:W-:Y:S02]  /*1900*/  DADD R6, R4.reuse, +INF ;  /* 0x7ff0000004067429 */ /* 0x040fe40000000000 */
[----:B------:R-:W-:-:S08]  /*1910*/  DSETP.GEU.AND P0, PT, R4, RZ, PT ;  /* 0x000000ff0400722a */ /* 0x000fd00003f0e000 */
[----:B------:R-:W-:Y:S02]  /*1920*/  FSEL R6, R6, RZ, P0 ;  /* 0x000000ff06067208 */ /* 0x000fe40000000000 */
[----:B------:R-:W-:Y:S01]  /*1930*/  @!P1 LEA.HI R0, R10, R10, RZ, 0x1 ;  /* 0x0000000a0a009211 */ /* 0x000fe200078f08ff */
[----:B------:R-:W-:Y:S01]  /*1940*/  @!P1 IMAD.MOV.U32 R4, RZ, RZ, R8 ;  /* 0x000000ffff049224 */ /* 0x000fe200078e0008 */
[----:B------:R-:W-:Y:S01]  /*1950*/  FSEL R7, R7, RZ, P0 ;  /* 0x000000ff07077208 */ /* 0x000fe20000000000 */
[----:B------:R-:W-:Y:S01]  /*1960*/  @!P1 IMAD.MOV.U32 R8, RZ, RZ, RZ ;  /* 0x000000ffff089224 */ /* 0x000fe200078e00ff */
[----:B------:R-:W-:-:S05]  /*1970*/  @!P1 SHF.R.S32.HI R5, RZ, 0x1, R0 ;  /* 0x00000001ff059819 */ /* 0x000fca0000011400 */
[----:B------:R-:W-:Y:S02]  /*1980*/  @!P1 IMAD.IADD R10, R10, 0x1, -R5 ;  /* 0x000000010a0a9824 */ /* 0x000fe400078e0a05 */
[----:B------:R-:W-:-:S03]  /*1990*/  @!P1 IMAD R5, R5, 0x100000, R9 ;  /* 0x0010000005059824 */ /* 0x000fc600078e0209 */
[----:B------:R-:W-:-:S06]  /*19a0*/  @!P1 LEA R9, R10, 0x3ff00000, 0x14 ;  /* 0x3ff000000a099811 */ /* 0x000fcc00078ea0ff */
[----:B------:R-:W-:-:S11]  /*19b0*/  @!P1 DMUL R6, R4, R8 ;  /* 0x0000000804069228 */ /* 0x000fd60000000000 */
.L_x_13:
[----:B------:R-:W-:Y:S05]  /*19c0*/  BSYNC.RECONVERGENT B0 ;  /* 0x0000000000007941 */ /* 0x000fea0003800200 */
.L_x_12:
[----:B------:R-:W-:Y:S01]  /*19d0*/  DSETP.GT.AND P0, PT, R44, R6, PT ;  /* 0x000000062c00722a */ /* 0x000fe20003f04000 */
[----:B------:R-:W-:Y:S02]  /*19e0*/  IMAD.MOV.U32 R23, RZ, RZ, R19 ;  /* 0x000000ffff177224 */ /* 0x000fe400078e0013 */
[----:B------:R-:W-:Y:S02]  /*19f0*/  IMAD.MOV.U32 R24, RZ, RZ, R22 ;  /* 0x000000ffff187224 */ /* 0x000fe400078e0016 */
[----:B------:R-:W-:Y:S01]  /*1a00*/  IMAD.MOV.U32 R22, RZ, RZ, R16 ;  /* 0x000000ffff167224 */ /* 0x000fe200078e0010 */
[----:B------:R-:W-:Y:S01]  /*1a10*/  FSEL R46, R36, R46, P0 ;  /* 0x0000002e242e7208 */ /* 0x000fe20000000000 */
[----:B------:R-:W-:Y:S01]  /*1a20*/  IMAD.MOV.U32 R19, RZ, RZ, R2 ;  /* 0x000000ffff137224 */ /* 0x000fe200078e0002 */
[----:B------:R-:W-:-:S07]  /*1a30*/  FSEL R47, R37, R47, P0 ;  /* 0x0000002f252f7208 */ /* 0x000fce0000000000 */
.L_x_9:
[----:B------:R-:W-:Y:S05]  /*1a40*/  BSYNC.RECONVERGENT B7 ;  /* 0x0000000000077941 */ /* 0x000fea0003800200 */
.L_x_8:
[----:B------:R-:W-:Y:S01]  /*1a50*/  IMAD.MOV.U32 R2, RZ, RZ, 0x0 ;  /* 0x00000000ff027424 */ /* 0x000fe200078e00ff */
[----:B------:R-:W-:Y:S01]  /*1a60*/  BSSY.RECONVERGENT B0, `(.L_x_14) ;  /* 0x0000010000007945 */ /* 0x000fe20003800200 */
[----:B------:R-:W-:-:S06]  /*1a70*/  IMAD.MOV.U32 R3, RZ, RZ, 0x3ff00000 ;  /* 0x3ff00000ff037424 */ /* 0x000fcc00078e00ff */
[----:B------:R-:W-:-:S06]  /*1a80*/  DFMA R8, R30, 2.5, R2 ;  /* 0x400400001e08782b */ /* 0x000fcc0000000002 */
[----:B------:R-:W0:Y:S04]  /*1a90*/  MUFU.RCP64H R3, R9 ;  /* 0x0000000900037308 */ /* 0x000e280000001800 */
[----:B------:R-:W-:-:S05]  /*1aa0*/  VIADD R2, R9, 0x300402 ;  /* 0x0030040209027836 */ /* 0x000fca0000000000 */
[----:B------:R-:W-:Y:S01]  /*1ab0*/  FSETP.GEU.AND P0, PT, |R2|, 5.8789094863358348022e-39, PT ;  /* 0x004004020200780b */ /* 0x000fe20003f0e200 */
[----:B0-----:R-:W-:-:S08]  /*1ac0*/  DFMA R4, -R8, R2, 1 ;  /* 0x3ff000000804742b */ /* 0x001fd00000000102 */
[----:B------:R-:W-:-:S08]  /*1ad0*/  DFMA R4, R4, R4, R4 ;  /* 0x000000040404722b */ /* 0x000fd00000000004 */
[----:B------:R-:W-:-:S08]  /*1ae0*/  DFMA R4, R2, R4, R2 ;  /* 0x000000040204722b */ /* 0x000fd00000000002 */
[----:B------:R-:W-:-:S08]  /*1af0*/  DFMA R6, -R8, R4, 1 ;  /* 0x3ff000000806742b */ /* 0x000fd00000000104 */
[----:B------:R-:W-:Y:S01]  /*1b00*/  DFMA R28, R4, R6, R4 ;  /* 0x00000006041c722b */ /* 0x000fe20000000004 */
[----:B------:R-:W-:Y:S10]  /*1b10*/  @P0 BRA `(.L_x_15) ;  /* 0x0000000000100947 */ /* 0x000ff40003800000 */
[----:B------:R-:W-:-:S05]  /*1b20*/  LOP3.LUT R0, R9, 0x7fffffff, RZ, 0xc0, !PT ;  /* 0x7fffffff09007812 */ /* 0x000fca00078ec0ff */
[----:B------:R-:W-:Y:S01]  /*1b30*/  VIADD R7, R0, 0xfff00000 ;  /* 0xfff0000000077836 */ /* 0x000fe20000000000 */
[----:B------:R-:W-:-:S07]  /*1b40*/  MOV R0, 0x1b60 ;  /* 0x00001b6000007802 */ /* 0x000fce0000000f00 */
[----:B------:R-:W-:Y:S05]  /*1b50*/  CALL.REL.NOINC `($__internal_2_$__cuda_sm20_dblrcp_rn_slowpath_v3) ;  /* 0x0000004400907944 */ /* 0x000fea0003c00000 */
.L_x_15:
[----:B------:R-:W-:Y:S05]  /*1b60*/  BSYNC.RECONVERGENT B0 ;  /* 0x0000000000007941 */ /* 0x000fea0003800200 */
.L_x_14:
[----:B------:R-:W-:Y:S01]  /*1b70*/  UMOV UR4, 0xa0b5ed8d ;  /* 0xa0b5ed8d00047882 */ /* 0x000fe20000000000 */
[----:B------:R-:W-:Y:S01]  /*1b80*/  UMOV UR5, 0x3eb0c6f7 ;  /* 0x3eb0c6f700057882 */ /* 0x000fe20000000000 */
[----:B------:R-:W-:Y:S01]  /*1b90*/  DADD R30, R30, 1 ;  /* 0x3ff000001e1e7429 */ /* 0x000fe20000000000 */
[----:B------:R-:W-:Y:S01]  /*1ba0*/  IMAD.MOV.U32 R36, RZ, RZ, R46 ;  /* 0x000000ffff247224 */ /* 0x000fe200078e002e */
[----:B------:R-:W-:Y:S01]  /*1bb0*/  DSETP.GE.AND P0, PT, R28, UR4, PT ;  /* 0x000000041c007e2a */ /* 0x000fe2000bf06000 */
[----:B------:R-:W-:-:S13]  /*1bc0*/  IMAD.MOV.U32 R37, RZ, RZ, R47 ;  /* 0x000000ffff257224 */ /* 0x000fda00078e002f */
[----:B------:R-:W-:Y:S05]  /*1bd0*/  @P0 BRA `(.L_x_16) ;  /* 0xffffffe4008c0947 */ /* 0x000fea000383ffff */
[----:B------:R-:W-:Y:S05]  /*1be0*/  BSYNC.RECONVERGENT B8 ;  /* 0x0000000000087941 */ /* 0x000fea0003800200 */
.L_x_0:
[----:B------:R-:W-:Y:S01]  /*1bf0*/  STG.E.64 desc[UR38][R38.64], R46 ;  /* 0x0000002e26007986 */ /* 0x000fe2000c101b26 */
[----:B------:R-:W-:Y:S05]  /*1c00*/  EXIT ;  /* 0x000000000000794d */ /* 0x000fea0003800000 */
        .type           $_Z9sa_kernelPdidddi$_Z11ackley_cudaPdid,@function
        .size           $_Z9sa_kernelPdidddi$_Z11ackley_cudaPdid,($_Z9sa_kernelPdidddi$_Z14rastrigin_cudaPdid - $_Z9sa_kernelPdidddi$_Z11ackley_cudaPdid)
$_Z9sa_kernelPdidddi$_Z11ackley_cudaPdid:
[----:B------:R-:W-:-:S05]  /*1c10*/  VIADD R1, R1, 0xffffffa0 ;  /* 0xffffffa001017836 */ /* 0x000fca0000000000 */
[----:B------:R-:W-:Y:S04]  /*1c20*/  STL [R1+0x58], R45 ;  /* 0x0000582d01007387 */ /* 0x000fe80000100800 */
        /* <DEDUP_REMOVED lines=10> */
[----:B------:R-:W-:Y:S04]  /*1cd0*/  STL [R1], R2 ;  /* 0x0000000201007387 */ /* 0x000fe80000100800 */
[----:B------:R0:W-:Y:S04]  /*1ce0*/  STL [R1+0x30], R27 ;  /* 0x0000301b01007387 */ /* 0x0001e80000100800 */
[----:B------:R1:W-:Y:S04]  /*1cf0*/  STL [R1+0x2c], R26 ;  /* 0x00002c1a01007387 */ /* 0x0003e80000100800 */
[----:B------:R2:W-:Y:S01]  /*1d00*/  STL [R1+0x28], R25 ;  /* 0x0000281901007387 */ /* 0x0005e20000100800 */
[----:B0-----:R-:W0:Y:S05]  /*1d10*/  BMOV.32.CLEAR R27, B11 ;  /* 0x000000000b1b7355 */ /* 0x001e2a0000100000 */
[----:B------:R3:W-:Y:S01]  /*1d20*/  STL [R1+0x24], R24 ;  /* 0x0000241801007387 */ /* 0x0007e20000100800 */
[----:B-1----:R-:W1:Y:S05]  /*1d30*/  BMOV.32.CLEAR R26, B10 ;  /* 0x000000000a1a7355 */ /* 0x002e6a0000100000 */
[----:B------:R4:W-:Y:S01]  /*1d40*/  STL [R1+0x20], R23 ;  /* 0x0000201701007387 */ /* 0x0009e20000100800 */
[----:B--2---:R-:W2:Y:S05]  /*1d50*/  BMOV.32.CLEAR R25, B9 ;  /* 0x0000000009197355 */ /* 0x004eaa0000100000 */
[----:B------:R5:W-:Y:S01]  /*1d60*/  STL [R1+0x1c], R22 ;  /* 0x00001c1601007387 */ /* 0x000be20000100800 */
[----:B---3--:R-:W3:Y:S05]  /*1d70*/  BMOV.32.CLEAR R24, B8 ;  /* 0x0000000008187355 */ /* 0x008eea0000100000 */
[----:B----4-:R-:W4:Y:S05]  /*1d80*/  BMOV.32.CLEAR R23, B7 ;  /* 0x0000000007177355 */ /* 0x010f2a0000100000 */
[----:B-----5:R-:W0:Y:S05]  /*1d90*/  BMOV.32.CLEAR R22, B6 ;  /* 0x0000000006167355 */ /* 0x020e2a0000100000 */
[----:B------:R5:W-:Y:S04]  /*1da0*/  STL [R1+0x38], R29 ;  /* 0x0000381d01007387 */ /* 0x000be80000100800 */
[----:B------:R1:W-:Y:S04]  /*1db0*/  STL [R1+0x34], R28 ;  /* 0x0000341c01007387 */ /* 0x0003e80000100800 */
[----:B------:R2:W-:Y:S01]  /*1dc0*/  STL [R1+0xc], R18 ;  /* 0x00000c1201007387 */ /* 0x0005e20000100800 */
[----:B-----5:R-:W-:-:S03]  /*1dd0*/  IMAD.MOV.U32 R29, RZ, RZ, R9 ;  /* 0x000000ffff1d7224 */ /* 0x020fc600078e0009 */
[----:B------:R5:W-:Y:S01]  /*1de0*/  STL [R1+0x8], R17 ;  /* 0x0000081101007387 */ /* 0x000be20000100800 */
[----:B-1----:R-:W-:-:S03]  /*1df0*/  IMAD.MOV.U32 R28, RZ, RZ, R8 ;  /* 0x000000ffff1c7224 */ /* 0x002fc600078e0008 */
[----:B------:R1:W-:Y:S01]  /*1e00*/  STL [R1+0x4], R16 ;  /* 0x0000041001007387 */ /* 0x0003e20000100800 */
[----:B--2---:R-:W-:Y:S02]  /*1e10*/  IMAD.MOV.U32 R18, RZ, RZ, R4 ;  /* 0x000000ffff127224 */ /* 0x004fe400078e0004 */
[----:B-----5:R-:W-:Y:S02]  /*1e20*/  IMAD.MOV.U32 R17, RZ, RZ, R5 ;  /* 0x000000ffff117224 */ /* 0x020fe400078e0005 */
[----:B-1----:R-:W-:Y:S01]  /*1e30*/  IMAD.MOV.U32 R16, RZ, RZ, R6 ;  /* 0x000000ffff107224 */ /* 0x002fe200078e0006 */
[----:B------:R-:W1:Y:S01]  /*1e40*/  LDC.64 R30, c[0x0][0x358] ;  /* 0x0000d600ff1e7b82 */ /* 0x000e620000000a00 */
[----:B------:R-:W-:Y:S01]  /*1e50*/  ISETP.NE.U32.AND P0, PT, R18, RZ, PT ;  /* 0x000000ff1200720c */ /* 0x000fe20003f05070 */
[----:B------:R-:W-:Y:S02]  /*1e60*/  BSSY.RECONVERGENT B11, `(.L_x_17) ;  /* 0x00002960000b7945 */ /* 0x000fe40003800200 */
[----:B------:R-:W-:-:S02]  /*1e70*/  ISETP.EQ.AND P1, PT, R16, RZ, PT ;  /* 0x000000ff1000720c */ /* 0x000fc40003f22270 */
[----:B------:R-:W-:-:S13]  /*1e80*/  ISETP.NE.AND.EX P0, PT, R17, RZ, PT, P0 ;  /* 0x000000ff1100720c */ /* 0x000fda0003f05300 */
[----:B0--34-:R-:W-:Y:S05]  /*1e90*/  @!P0 BRA P1, `(.L_x_18) ;  /* 0x0000001800e48947 */ /* 0x019fea0000800000 */
[----:B------:R-:W-:Y:S01]  /*1ea0*/  ISETP.GE.AND P0, PT, R16, 0x1, PT ;  /* 0x000000011000780c */ /* 0x000fe20003f06270 */
[----:B------:R-:W-:Y:S01]  /*1eb0*/  BSSY.RECONVERGENT B10, `(.L_x_19) ;  /* 0x00000f50000a7945 */ /* 0x000fe20003800200 */
[----:B------:R-:W-:Y:S02]  /*1ec0*/  CS2R R4, SRZ ;  /* 0x0000000000047805 */ /* 0x000fe4000001ff00 */
[----:B------:R-:W-:-:S09]  /*1ed0*/  CS2R R36, SRZ ;  /* 0x0000000000247805 */ /* 0x000fd2000001ff00 */
[----:B------:R-:W-:Y:S05]  /*1ee0*/  @!P0 BRA `(.L_x_20) ;  /* 0x0000000c00c48947 */ /* 0x000fea0003800000 */
[----:B------:R-:W-:Y:S01]  /*1ef0*/  ISETP.NE.AND P0, PT, R16, 0x1, PT ;  /* 0x000000011000780c */ /* 0x000fe20003f05270 */
[----:B------:R-:W-:Y:S01]  /*1f00*/  BSSY.RECONVERGENT B9, `(.L_x_21) ;  /* 0x000009f000097945 */ /* 0x000fe20003800200 */
[----:B------:R-:W-:Y:S02]  /*1f10*/  CS2R R36, SRZ ;  /* 0x0000000000247805 */ /* 0x000fe4000001ff00 */
[----:B------:R-:W-:Y:S02]  /*1f20*/  CS2R R2, SRZ ;  /* 0x0000000000027805 */ /* 0x000fe4000001ff00 */
[----:B------:R-:W-:-:S07]  /*1f30*/  CS2R R38, SRZ ;  /* 0x0000000000267805 */ /* 0x000fce000001ff00 */
[----:B------:R-:W-:Y:S05]  /*1f40*/  @!P0 BRA `(.L_x_22) ;  /* 0x0000000800688947 */ /* 0x000fea0003800000 */
[----:B------:R-:W-:Y:S01]  /*1f50*/  IADD3 R28, P0, PT, R18, 0x8, RZ ;  /* 0x00000008121c7810 */ /* 0x000fe20007f1e0ff */
[----:B------:R-:W-:Y:S01]  /*1f60*/  BSSY.RECONVERGENT B8, `(.L_x_23) ;  /* 0x0000097000087945 */ /* 0x000fe20003800200 */
[----:B------:R-:W-:Y:S02]  /*1f70*/  LOP3.LUT R2, R16, 0x7ffffffe, RZ, 0xc0, !PT ;  /* 0x7ffffffe10027812 */ /* 0x000fe400078ec0ff */
[----:B------:R-:W-:Y:S01]  /*1f80*/  CS2R R36, SRZ ;  /* 0x0000000000247805 */ /* 0x000fe2000001ff00 */
[----:B------:R-:W-:Y:S02]  /*1f90*/  IMAD.X R29, RZ, RZ, R17, P0 ;  /* 0x000000ffff1d7224 */ /* 0x000fe400000e0611 */
[----:B------:R-:W-:-:S07]  /*1fa0*/  IMAD.MOV R19, RZ, RZ, -R2 ;  /* 0x000000ffff137224 */ /* 0x000fce00078e0a02 */
.L_x_33:
[----:B-1----:R-:W-:Y:S02]  /*1fb0*/  R2UR UR4, R30 ;  /* 0x000000001e0472ca */ /* 0x002fe400000e0000 */
[----:B------:R-:W-:-:S13]  /*1fc0*/  R2UR UR5, R31 ;  /* 0x000000001f0572ca */ /* 0x000fda00000e0000 */
[----:B------:R-:W2:Y:S01]  /*1fd0*/  LD.E.64 R4, desc[UR4][R28.64+-0x8] ;  /* 0xfffff8041c047980 */ /* 0x000ea2000c101b00 */
[----:B------:R-:W-:Y:S01]  /*1fe0*/  UMOV UR4, 0x54442d18 ;  /* 0x54442d1800047882 */ /* 0x000fe20000000000 */
[----:B------:R-:W-:Y:S01]  /*1ff0*/  UMOV UR5, 0x401921fb ;  /* 0x401921fb00057882 */ /* 0x000fe20000000000 */
[----:B------:R-:W-:Y:S01]  /*2000*/  BSSY.RECONVERGENT B7, `(.L_x_24) ;  /* 0x000001f000077945 */ /* 0x000fe20003800200 */
[C---:B--2---:R-:W-:Y:S02]  /*2010*/  DMUL R8, R4.reuse, UR4 ;  /* 0x0000000404087c28 */ /* 0x044fe40008000000 */
[----:B------:R-:W-:-:S06]  /*2020*/  DFMA R38, R4, R4, R38 ;  /* 0x000000040426722b */ /* 0x000fcc0000000026 */
[----:B------:R-:W-:-:S14]  /*2030*/  DSETP.NEU.AND P0, PT, |R8|, +INF , PT ;  /* 0x7ff000000800742a */ /* 0x000fdc0003f0d200 */
[----:B------:R-:W-:Y:S01]  /*2040*/  @!P0 DMUL R4, RZ, R8 ;  /* 0x00000008ff048228 */ /* 0x000fe20000000000 */
[----:B------:R-:W-:Y:S01]  /*2050*/  @!P0 IMAD.MOV.U32 R0, RZ, RZ, 0x1 ;  /* 0x00000001ff008424 */ /* 0x000fe200078e00ff */
[----:B------:R-:W-:Y:S09]  /*2060*/  @!P0 BRA `(.L_x_25) ;  /* 0x0000000000608947 */ /* 0x000ff20003800000 */
[----:B------:R-:W-:Y:S01]  /*2070*/  UMOV UR4, 0x6dc9c883 ;  /* 0x6dc9c88300047882 */ /* 0x000fe20000000000 */
[----:B------:R-:W-:Y:S01]  /*2080*/  UMOV UR5, 0x3fe45f30 ;  /* 0x3fe45f3000057882 */ /* 0x000fe20000000000 */
[C---:B------:R-:W-:Y:S01]  /*2090*/  DSETP.GE.AND P0, PT, |R8|.reuse, 2.14748364800000000000e+09, PT ;  /* 0x41e000000800742a */ /* 0x040fe20003f06200 */
[----:B------:R-:W-:Y:S01]  /*20a0*/  BSSY.RECONVERGENT B6, `(.L_x_26) ;  /* 0x0000013000067945 */ /* 0x000fe20003800200 */
[----:B------:R-:W-:Y:S01]  /*20b0*/  DMUL R6, R8, UR4 ;  /* 0x0000000408067c28 */ /* 0x000fe20008000000 */
[----:B------:R-:W-:Y:S01]  /*20c0*/  UMOV UR4, 0x54442d18 ;  /* 0x54442d1800047882 */ /* 0x000fe20000000000 */
[----:B------:R-:W-:-:S08]  /*20d0*/  UMOV UR5, 0x3ff921fb ;  /* 0x3ff921fb00057882 */ /* 0x000fd00000000000 */
[----:B------:R-:W0:Y:S08]  /*20e0*/  F2I.F64 R6, R6 ;  /* 0x0000000600067311 */ /* 0x000e300000301100 */
[----:B0-----:R-:W0:Y:S02]  /*20f0*/  I2F.F64 R4, R6 ;  /* 0x0000000600047312 */ /* 0x001e240000201c00 */
[----:B0-----:R-:W-:Y:S01]  /*2100*/  DFMA R10, R4, -UR4, R8 ;  /* 0x80000004040a7c2b */ /* 0x001fe20008000008 */
[----:B------:R-:W-:Y:S01]  /*2110*/  UMOV UR4, 0x33145c00 ;  /* 0x33145c0000047882 */ /* 0x000fe20000000000 */
[----:B------:R-:W-:-:S06]  /*2120*/  UMOV UR5, 0x3c91a626 ;  /* 0x3c91a62600057882 */ /* 0x000fcc0000000000 */
[----:B------:R-:W-:Y:S01]  /*2130*/  DFMA R10, R4, -UR4, R10 ;  /* 0x80000004040a7c2b */ /* 0x000fe2000800000a */
[----:B------:R-:W-:Y:S01]  /*2140*/  UMOV UR4, 0x252049c0 ;  /* 0x252049c000047882 */ /* 0x000fe20000000000 */
[----:B------:R-:W-:-:S06]  /*2150*/  UMOV UR5, 0x397b839a ;  /* 0x397b839a00057882 */ /* 0x000fcc0000000000 */
[----:B------:R-:W-:Y:S01]  /*2160*/  DFMA R4, R4, -UR4, R10 ;  /* 0x8000000404047c2b */ /* 0x000fe2000800000a */
[----:B------:R-:W-:Y:S10]  /*2170*/  @!P0 BRA `(.L_x_27) ;  /* 0x0000000000148947 */ /* 0x000ff40003800000 */
[----:B------:R-:W-:Y:S01]  /*2180*/  IMAD.MOV.U32 R4, RZ, RZ, R8 ;  /* 0x000000ffff047224 */ /* 0x000fe200078e0008 */
[----:B------:R-:W-:Y:S01]  /*2190*/  MOV R20, 0x21d0 ;  /* 0x000021d000147802 */ /* 0x000fe20000000f00 */
[----:B------:R-:W-:Y:S02]  /*21a0*/  IMAD.MOV.U32 R5, RZ, RZ, R9 ;  /* 0x000000ffff057224 */ /* 0x000fe400078e0009 */
[----:B------:R-:W-:-:S07]  /*21b0*/  IMAD.MOV.U32 R21, RZ, RZ, 0x0 ;  /* 0x00000000ff157424 */ /* 0x000fce00078e00ff */
[----:B------:R-:W-:Y:S05]  /*21c0*/  CALL.REL.NOINC `($_Z9sa_kernelPdidddi$__internal_trig_reduction_slowpathd) ;  /* 0x0000004800f87944 */ /* 0x000fea0003c00000 */
.L_x_27:
[----:B------:R-:W-:Y:S05]  /*21d0*/  BSYNC.RECONVERGENT B6 ;  /* 0x0000000000067941 */ /* 0x000fea0003800200 */
.L_x_26:
[----:B------:R-:W-:-:S07]  /*21e0*/  VIADD R0, R6, 0x1 ;  /* 0x0000000106007836 */ /* 0x000fce0000000000 */
.L_x_25:
[----:B------:R-:W-:Y:S05]  /*21f0*/  BSYNC.RECONVERGENT B7 ;  /* 0x0000000000077941 */ /* 0x000fea0003800200 */
.L_x_24:
[----:B------:R-:W0:Y:S01]  /*2200*/  LDCU.64 UR4, c[0x4][0x48] ;  /* 0x01000900ff0477ac */ /* 0x000e220008000a00 */
[----:B------:R-:W-:Y:S01]  /*2210*/  IMAD.SHL.U32 R3, R0, 0x40, RZ ;  /* 0x0000004000037824 */ /* 0x000fe200078e00ff */
[----:B------:R-:W-:Y:S02]  /*2220*/  R2UR UR6, R30 ;  /* 0x000000001e0672ca */ /* 0x000fe400000e0000 */
[----:B------:R-:W-:Y:S02]  /*2230*/  R2UR UR7, R31 ;  /* 0x000000001f0772ca */ /* 0x000fe400000e0000 */
[----:B------:R-:W-:-:S04]  /*2240*/  LOP3.LUT R3, R3, 0x40, RZ, 0xc0, !PT ;  /* 0x0000004003037812 */ /* 0x000fc800078ec0ff */
[----:B0-----:R-:W-:-:S05]  /*2250*/  IADD3 R40, P0, PT, R3, UR4, RZ ;  /* 0x0000000403287c10 */ /* 0x001fca000ff1e0ff */
[----:B------:R-:W-:Y:S01]  /*2260*/  IMAD.X R41, RZ, RZ, UR5, P0 ;  /* 0x00000005ff297e24 */ /* 0x000fe200080e06ff */
[----:B------:R-:W-:-:S04]  /*2270*/  R2UR UR4, R30 ;  /* 0x000000001e0472ca */ /* 0x000fc800000e0000 */
[----:B------:R-:W2:Y:S01]  /*2280*/  LDG.E.128.CONSTANT R8, desc[UR6][R40.64] ;  /* 0x0000000628087981 */ /* 0x000ea2000c1e9d00 */
[----:B------:R-:W-:-:S13]  /*2290*/  R2UR UR5, R31 ;  /* 0x000000001f0572ca */ /* 0x000fda00000e0000 */
[----:B------:R-:W3:Y:S04]  /*22a0*/  LDG.E.128.CONSTANT R12, desc[UR4][R40.64+0x10] ;  /* 0x00001004280c7981 */ /* 0x000ee8000c1e9d00 */
[----:B------:R-:W4:Y:S04]  /*22b0*/  LDG.E.128.CONSTANT R32, desc[UR4][R40.64+0x20] ;  /* 0x0000200428207981 */ /* 0x000f28000c1e9d00 */
[----:B------:R-:W5:Y:S01]  /*22c0*/  LD.E.64 R6, desc[UR4][R28.64] ;  /* 0x000000041c067980 */ /* 0x000f62000c101b00 */
[----:B------:R-:W-:Y:S01]  /*22d0*/  LOP3.LUT R3, R0, 0x1, RZ, 0xc0, !PT ;  /* 0x0000000100037812 */ /* 0x000fe200078ec0ff */
[----:B------:R-:W-:Y:S01]  /*22e0*/  IMAD.MOV.U32 R44, RZ, RZ, 0x20fd8164 ;  /* 0x20fd8164ff2c7424 */ /* 0x000fe200078e00ff */
[----:B------:R-:W-:Y:S01]  /*22f0*/  DMUL R42, R4, R4 ;  /* 0x00000004042a7228 */ /* 0x000fe20000000000 */
[----:B------:R-:W-:Y:S01]  /*2300*/  UMOV UR4, 0x54442d18 ;  /* 0x54442d1800047882 */ /* 0x000fe20000000000 */
[----:B------:R-:W-:Y:S01]  /*2310*/  ISETP.NE.U32.AND P0, PT, R3, 0x1, PT ;  /* 0x000000010300780c */ /* 0x000fe20003f05070 */
[----:B------:R-:W-:Y:S01]  /*2320*/  IMAD.MOV.U32 R3, RZ, RZ, 0x3da8ff83 ;  /* 0x3da8ff83ff037424 */ /* 0x000fe200078e00ff */
[----:B------:R-:W-:Y:S01]  /*2330*/  UMOV UR5, 0x401921fb ;  /* 0x401921fb00057882 */ /* 0x000fe20000000000 */
[----:B------:R-:W-:Y:S01]  /*2340*/  BSSY.RECONVERGENT B7, `(.L_x_28) ;  /* 0x0000031000077945 */ /* 0x000fe20003800200 */
[----:B------:R-:W-:-:S02]  /*2350*/  FSEL R44, R44, -8.06006814911005101289e+34, !P0 ;  /* 0xf9785eba2c2c7808 */ /* 0x000fc40004000000 */
[----:B------:R-:W-:-:S06]  /*2360*/  FSEL R45, -R3, 0.11223486810922622681, !P0 ;  /* 0x3de5db65032d7808 */ /* 0x000fcc0004000100 */
[----:B--2---:R-:W-:-:S08]  /*2370*/  DFMA R8, R42, R44, R8 ;  /* 0x0000002c2a08722b */ /* 0x004fd00000000008 */
[----:B------:R-:W-:-:S08]  /*2380*/  DFMA R8, R42, R8, R10 ;  /* 0x000000082a08722b */ /* 0x000fd0000000000a */
[----:B---3--:R-:W-:Y:S02]  /*2390*/  DFMA R8, R42, R8, R12 ;  /* 0x000000082a08722b */ /* 0x008fe4000000000c */
[----:B-----5:R-:W-:-:S06]  /*23a0*/  DFMA R38, R6, R6, R38 ;  /* 0x000000060626722b */ /* 0x020fcc0000000026 */
[----:B------:R-:W-:-:S08]  /*23b0*/  DFMA R8, R42, R8, R14 ;  /* 0x000000082a08722b */ /* 0x000fd0000000000e */
[----:B----4-:R-:W-:-:S08]  /*23c0*/  DFMA R8, R42, R8, R32 ;  /* 0x000000082a08722b */ /* 0x010fd00000000020 */
[----:B------:R-:W-:-:S08]  /*23d0*/  DFMA R8, R42, R8, R34 ;  /* 0x000000082a08722b */ /* 0x000fd00000000022 */
[----:B------:R-:W-:Y:S02]  /*23e0*/  DFMA R4, R8, R4, R4 ;  /* 0x000000040804722b */ /* 0x000fe40000000004 */
[----:B------:R-:W-:-:S10]  /*23f0*/  DFMA R8, R42, R8, 1 ;  /* 0x3ff000002a08742b */ /* 0x000fd40000000008 */
[----:B------:R-:W-:Y:S02]  /*2400*/  FSEL R10, R8, R4, !P0 ;  /* 0x00000004080a7208 */ /* 0x000fe40004000000 */
[----:B------:R-:W-:Y:S01]  /*2410*/  FSEL R11, R9, R5, !P0 ;  /* 0x00000005090b7208 */ /* 0x000fe20004000000 */
[----:B------:R-:W-:Y:S01]  /*2420*/  DMUL R8, R6, UR4 ;  /* 0x0000000406087c28 */ /* 0x000fe20008000000 */
[----:B------:R-:W-:-:S04]  /*2430*/  LOP3.LUT P0, RZ, R0, 0x2, RZ, 0xc0, !PT ;  /* 0x0000000200ff7812 */ /* 0x000fc8000780c0ff */
[----:B------:R-:W-:-:S10]  /*2440*/  DADD R4, RZ, -R10 ;  /* 0x00000000ff047229 */ /* 0x000fd4000000080a */
[----:B------:R-:W-:Y:S02]  /*2450*/  FSEL R4, R10, R4, !P0 ;  /* 0x000000040a047208 */ /* 0x000fe40004000000 */
[----:B------:R-:W-:Y:S01]  /*2460*/  FSEL R5, R11, R5, !P0 ;  /* 0x000000050b057208 */ /* 0x000fe20004000000 */
[----:B------:R-:W-:-:S05]  /*2470*/  DSETP.NEU.AND P0, PT, |R8|, +INF , PT ;  /* 0x7ff000000800742a */ /* 0x000fca0003f0d200 */
[----:B------:R-:W-:-:S09]  /*2480*/  DADD R36, R36, R4 ;  /* 0x0000000024247229 */ /* 0x000fd20000000004 */
[----:B------:R-:W-:Y:S05]  /*2490*/  @!P0 BRA `(.L_x_29) ;  /* 0x0000000000648947 */ /* 0x000fea0003800000 */
        /* <DEDUP_REMOVED lines=22> */
.L_x_31:
[----:B------:R-:W-:Y:S05]  /*2600*/  BSYNC.RECONVERGENT B6 ;  /* 0x0000000000067941 */ /* 0x000fea0003800200 */
.L_x_30:
[----:B------:R-:W-:Y:S01]  /*2610*/  VIADD R0, R6, 0x1 ;  /* 0x0000000106007836 */ /* 0x000fe20000000000 */
[----:B------:R-:W-:Y:S06]  /*2620*/  BRA `(.L_x_32) ;  /* 0x0000000000087947 */ /* 0x000fec0003800000 */
.L_x_29:
[----:B------:R-:W-:Y:S01]  /*2630*/  DMUL R4, RZ, R8 ;  /* 0x00000008ff047228 */ /* 0x000fe20000000000 */
[----:B------:R-:W-:-:S10]  /*2640*/  IMAD.MOV.U32 R0, RZ, RZ, 0x1 ;  /* 0x00000001ff007424 */ /* 0x000fd400078e00ff */
.L_x_32:
[----:B------:R-:W-:Y:S05]  /*2650*/  BSYNC.RECONVERGENT B7 ;  /* 0x0000000000077941 */ /* 0x000fea0003800200 */
.L_x_28:
        /* <DEDUP_REMOVED lines=11> */
[----:B------:R-:W4:Y:S01]  /*2710*/  LDG.E.128.CONSTANT R32, desc[UR4][R40.64+0x20] ;  /* 0x0000200428207981 */ /* 0x000f22000c1e9d00 */
[----:B------:R-:W-:Y:S01]  /*2720*/  LOP3.LUT R3, R0, 0x1, RZ, 0xc0, !PT ;  /* 0x0000000100037812 */ /* 0x000fe200078ec0ff */
[----:B------:R-:W-:Y:S01]  /*2730*/  IMAD.MOV.U32 R42, RZ, RZ, 0x20fd8164 ;  /* 0x20fd8164ff2a7424 */ /* 0x000fe200078e00ff */
[----:B------:R-:W-:Y:S01]  /*2740*/  DMUL R6, R4, R4 ;  /* 0x0000000404067228 */ /* 0x000fe20000000000 */
[----:B------:R-:W-:Y:S01]  /*2750*/  VIADD R19, R19, 0x2 ;  /* 0x0000000213137836 */ /* 0x000fe20000000000 */
[----:B------:R-:W-:Y:S01]  /*2760*/  ISETP.NE.U32.AND P0, PT, R3, 0x1, PT ;  /* 0x000000010300780c */ /* 0x000fe20003f05070 */
[----:B------:R-:W-:Y:S01]  /*2770*/  IMAD.MOV.U32 R3, RZ, RZ, 0x3da8ff83 ;  /* 0x3da8ff83ff037424 */ /* 0x000fe200078e00ff */
[----:B------:R-:W-:-:S02]  /*2780*/  IADD3 R28, P1, PT, R28, 0x10, RZ ;  /* 0x000000101c1c7810 */ /* 0x000fc40007f3e0ff */
[----:B------:R-:W-:Y:S02]  /*2790*/  FSEL R42, R42, -8.06006814911005101289e+34, !P0 ;  /* 0xf9785eba2a2a7808 */ /* 0x000fe40004000000 */
[----:B------:R-:W-:Y:S01]  /*27a0*/  FSEL R43, -R3, 0.11223486810922622681, !P0 ;  /* 0x3de5db65032b7808 */ /* 0x000fe20004000100 */
[----:B------:R-:W-:-:S05]  /*27b0*/  IMAD.X R29, RZ, RZ, R29, P1 ;  /* 0x000000ffff1d7224 */ /* 0x000fca00008e061d */
[----:B--2---:R-:W-:-:S08]  /*27c0*/  DFMA R8, R6, R42, R8 ;  /* 0x0000002a0608722b */ /* 0x004fd00000000008 */
[----:B------:R-:W-:-:S08]  /*27d0*/  DFMA R8, R6, R8, R10 ;  /* 0x000000080608722b */ /* 0x000fd0000000000a */
[----:B---3--:R-:W-:-:S08]  /*27e0*/  DFMA R8, R6, R8, R12 ;  /* 0x000000080608722b */ /* 0x008fd0000000000c */
[----:B------:R-:W-:-:S08]  /*27f0*/  DFMA R8, R6, R8, R14 ;  /* 0x000000080608722b */ /* 0x000fd0000000000e */
[----:B----4-:R-:W-:-:S08]  /*2800*/  DFMA R8, R6, R8, R32 ;  /* 0x000000080608722b */ /* 0x010fd00000000020 */
[----:B------:R-:W-:-:S08]  /*2810*/  DFMA R8, R6, R8, R34 ;  /* 0x000000080608722b */ /* 0x000fd00000000022 */
[----:B------:R-:W-:Y:S02]  /*2820*/  DFMA R4, R8, R4, R4 ;  /* 0x000000040804722b */ /* 0x000fe40000000004 */
[----:B------:R-:W-:-:S10]  /*2830*/  DFMA R6, R6, R8, 1 ;  /* 0x3ff000000606742b */ /* 0x000fd40000000008 */
[----:B------:R-:W-:Y:S02]  /*2840*/  FSEL R6, R6, R4, !P0 ;  /* 0x0000000406067208 */ /* 0x000fe40004000000 */
[----:B------:R-:W-:Y:S02]  /*2850*/  FSEL R7, R7, R5, !P0 ;  /* 0x0000000507077208 */ /* 0x000fe40004000000 */
[----:B------:R-:W-:-:S04]  /*2860*/  LOP3.LUT P0, RZ, R0, 0x2, RZ, 0xc0, !PT ;  /* 0x0000000200ff7812 */ /* 0x000fc8000780c0ff */
[----:B------:R-:W-:-:S10]  /*2870*/  DADD R4, RZ, -R6 ;  /* 0x00000000ff047229 */ /* 0x000fd40000000806 */
[----:B------:R-:W-:Y:S02]  /*2880*/  FSEL R4, R6, R4, !P0 ;  /* 0x0000000406047208 */ /* 0x000fe40004000000 */
[----:B------:R-:W-:Y:S02]  /*2890*/  FSEL R5, R7, R5, !P0 ;  /* 0x0000000507057208 */ /* 0x000fe40004000000 */
[----:B------:R-:W-:-:S04]  /*28a0*/  ISETP.NE.AND P0, PT, R19, RZ, PT ;  /* 0x000000ff1300720c */ /* 0x000fc80003f05270 */
[----:B------:R-:W-:-:S09]  /*28b0*/  DADD R36, R36, R4 ;  /* 0x0000000024247229 */ /* 0x000fd20000000004 */
[----:B------:R-:W-:Y:S05]  /*28c0*/  @P0 BRA `(.L_x_33) ;  /* 0xfffffff400b80947 */ /* 0x000fea000383ffff */
[----:B------:R-:W-:Y:S05]  /*28d0*/  BSYNC.RECONVERGENT B8 ;  /* 0x0000000000087941 */ /* 0x000fea0003800200 */
.L_x_23:
[----:B------:R-:W-:-:S07]  /*28e0*/  IMAD.MOV.U32 R3, RZ, RZ, RZ ;  /* 0x000000ffff037224 */ /* 0x000fce00078e00ff */
.L_x_22:
[----:B------:R-:W-:Y:S05]  /*28f0*/  BSYNC.RECONVERGENT B9 ;  /* 0x0000000000097941 */ /* 0x000fea0003800200 */
.L_x_21:
[----:B------:R-:W-:Y:S01]  /*2900*/  LOP3.LUT R0, R16, 0x1, RZ, 0xc0, !PT ;  /* 0x0000000110007812 */ /* 0x000fe200078ec0ff */
[----:B------:R-:W-:Y:S03]  /*2910*/  BSSY.RECONVERGENT B8, `(.L_x_34) ;  /* 0x000004d000087945 */ /* 0x000fe60003800200 */
[----:B------:R-:W-:-:S13]  /*2920*/  ISETP.NE.U32.AND P0, PT, R0, 0x1, PT ;  /* 0x000000010000780c */ /* 0x000fda0003f05070 */
[----:B------:R-:W-:Y:S05]  /*2930*/  @P0 BRA `(.L_x_35) ;  /* 0x0000000400280947 */ /* 0x000fea0003800000 */
[----:B-1----:R-:W-:Y:S02]  /*2940*/  R2UR UR4, R30 ;  /* 0x000000001e0472ca */ /* 0x002fe400000e0000 */
[----:B------:R-:W-:Y:S02]  /*2950*/  R2UR UR5, R31 ;  /* 0x000000001f0572ca */ /* 0x000fe400000e0000 */
[----:B------:R-:W-:-:S04]  /*2960*/  LEA R4, P0, R2, R18, 0x3 ;  /* 0x0000001202047211 */ /* 0x000fc800078018ff */
[----:B------:R-:W-:-:S07]  /*2970*/  LEA.HI.X R5, R2, R17, R3, 0x3, P0 ;  /* 0x0000001102057211 */ /* 0x000fce00000f1c03 */
[----:B------:R-:W2:Y:S01]  /*2980*/  LD.E.64 R4, desc[UR4][R4.64] ;  /* 0x0000000404047980 */ /* 0x000ea2000c101b00 */
[----:B------:R-:W-:Y:S01]  /*2990*/  UMOV UR4, 0x54442d18 ;  /* 0x54442d1800047882 */ /* 0x000fe20000000000 */
[----:B------:R-:W-:Y:S01]  /*29a0*/  UMOV UR5, 0x401921fb ;  /* 0x401921fb00057882 */ /* 0x000fe20000000000 */
[----:B------:R-:W-:Y:S01]  /*29b0*/  BSSY.RECONVERGENT B7, `(.L_x_36) ;  /* 0x0000020000077945 */ /* 0x000fe20003800200 */
[C---:B--2---:R-:W-:Y:S02]  /*29c0*/  DMUL R2, R4.reuse, UR4 ;  /* 0x0000000404027c28 */ /* 0x044fe40008000000 */
[----:B------:R-:W-:-:S06]  /*29d0*/  DFMA R38, R4, R4, R38 ;  /* 0x000000040426722b */ /* 0x000fcc0000000026 */
[----:B------:R-:W-:-:S14]  /*29e0*/  DSETP.NEU.AND P0, PT, |R2|, +INF , PT ;  /* 0x7ff000000200742a */ /* 0x000fdc0003f0d200 */
        /* <DEDUP_REMOVED lines=23> */
.L_x_39:
[----:B------:R-:W-:Y:S05]  /*2b60*/  BSYNC.RECONVERGENT B6 ;  /* 0x0000000000067941 */ /* 0x000fea0003800200 */
.L_x_38:
[----:B------:R-:W-:Y:S01]  /*2b70*/  VIADD R0, R6, 0x1 ;  /* 0x0000000106007836 */ /* 0x000fe20000000000 */
[----:B------:R-:W-:Y:S06]  /*2b80*/  BRA `(.L_x_40) ;  /* 0x0000000000087947 */ /* 0x000fec0003800000 */
.L_x_37:
[----:B------:R-:W-:Y:S01]  /*2b90*/  DMUL R4, RZ, R2 ;  /* 0x00000002ff047228 */ /* 0x000fe20000000000 */
[----:B------:R-:W-:-:S10]  /*2ba0*/  IMAD.MOV.U32 R0, RZ, RZ, 0x1 ;  /* 0x00000001ff007424 */ /* 0x000fd400078e00ff */
.L_x_40:
[----:B------:R-:W-:Y:S05]  /*2bb0*/  BSYNC.RECONVERGENT B7 ;  /* 0x0000000000077941 */ /* 0x000fea0003800200 */
.L_x_36:
        /* <DEDUP_REMOVED lines=13> */
[----:B------:R-:W-:Y:S02]  /*2c90*/  IMAD.MOV.U32 R18, RZ, RZ, 0x20fd8164 ;  /* 0x20fd8164ff127424 */ /* 0x000fe400078e00ff */
[----:B------:R-:W-:Y:S01]  /*2ca0*/  IMAD.MOV.U32 R17, RZ, RZ, 0x3da8ff83 ;  /* 0x3da8ff83ff117424 */ /* 0x000fe200078e00ff */
[----:B------:R-:W-:Y:S01]  /*2cb0*/  ISETP.NE.U32.AND P0, PT, R6, 0x1, PT ;  /* 0x000000010600780c */ /* 0x000fe20003f05070 */
[----:B------:R-:W-:-:S03]  /*2cc0*/  DMUL R6, R4, R4 ;  /* 0x0000000404067228 */ /* 0x000fc60000000000 */
[----:B------:R-:W-:Y:S02]  /*2cd0*/  FSEL R18, R18, -8.06006814911005101289e+34, !P0 ;  /* 0xf9785eba12127808 */ /* 0x000fe40004000000 */
[----:B------:R-:W-:-:S06]  /*2ce0*/  FSEL R19, -R17, 0.11223486810922622681, !P0 ;  /* 0x3de5db6511137808 */ /* 0x000fcc0004000100 */
        /* <DEDUP_REMOVED lines=13> */
[----:B------:R-:W-:-:S06]  /*2dc0*/  FSEL R3, R5, R3, !P0 ;  /* 0x0000000305037208 */ /* 0x000fcc0004000000 */
[----:B------:R-:W-:-:S11]  /*2dd0*/  DADD R36, R36, R2 ;  /* 0x0000000024247229 */ /* 0x000fd60000000002 */
.L_x_35:
[----:B------:R-:W-:Y:S05]  /*2de0*/  BSYNC.RECONVERGENT B8 ;  /* 0x0000000000087941 */ /* 0x000fea0003800200 */
.L_x_34:
[----:B------:R-:W-:-:S11]  /*2df0*/  DMUL R4, R38, 0.5 ;  /* 0x3fe0000026047828 */ /* 0x000fd60000000000 */
.L_x_20:
[----:B------:R-:W-:Y:S05]  /*2e00*/  BSYNC.RECONVERGENT B10 ;  /* 0x00000000000a7941 */ /* 0x000fea0003800200 */
.L_x_19:
[----:B------:R-:W0:Y:S01]  /*2e10*/  MUFU.RSQ64H R7, R5 ;  /* 0x0000000500077308 */ /* 0x000e220000001c00 */
[----:B------:R-:W-:Y:S01]  /*2e20*/  VIADD R6, R5, 0xfcb00000 ;  /* 0xfcb0000005067836 */ /* 0x000fe20000000000 */
[----:B------:R-:W-:Y:S01]  /*2e30*/  BSSY.RECONVERGENT B6, `(.L_x_41) ;  /* 0x0000017000067945 */ /* 0x000fe20003800200 */
[----:B------:R-:W-:Y:S02]  /*2e40*/  IMAD.MOV.U32 R8, RZ, RZ, 0x0 ;  /* 0x00000000ff087424 */ /* 0x000fe400078e00ff */
[----:B------:R-:W-:Y:S01]  /*2e50*/  IMAD.MOV.U32 R9, RZ, RZ, 0x3fd80000 ;  /* 0x3fd80000ff097424 */ /* 0x000fe200078e00ff */
[----:B------:R-:W-:Y:S01]  /*2e60*/  ISETP.GE.U32.AND P0, PT, R6, 0x7ca00000, PT ;  /* 0x7ca000000600780c */ /* 0x000fe20003f06070 */
[----:B0-----:R-:W-:-:S08]  /*2e70*/  DMUL R2, R6, R6 ;  /* 0x0000000606027228 */ /* 0x001fd00000000000 */
[----:B------:R-:W-:-:S08]  /*2e80*/  DFMA R2, -R2, R4, 1 ;  /* 0x3ff000000202742b */ /* 0x000fd00000000104 */
[----:B------:R-:W-:Y:S02]  /*2e90*/  DFMA R8, R2, R8, 0.5 ;  /* 0x3fe000000208742b */ /* 0x000fe40000000008 */
[----:B------:R-:W-:-:S08]  /*2ea0*/  DMUL R2, R6, R2 ;  /* 0x0000000206027228 */ /* 0x000fd00000000000 */
[----:B------:R-:W-:-:S08]  /*2eb0*/  DFMA R8, R8, R2, R6 ;  /* 0x000000020808722b */ /* 0x000fd00000000006 */
[----:B------:R-:W-:Y:S02]  /*2ec0*/  DMUL R12, R8, R4 ;  /* 0x00000004080c7228 */ /* 0x000fe40000000000 */
[----:B------:R-:W-:Y:S02]  /*2ed0*/  VIADD R11, R9, 0xfff00000 ;  /* 0xfff00000090b7836 */ /* 0x000fe40000000000 */
[----:B------:R-:W-:-:S04]  /*2ee0*/  IMAD.MOV.U32 R10, RZ, RZ, R8 ;  /* 0x000000ffff0a7224 */ /* 0x000fc800078e0008 */
[----:B------:R-:W-:-:S08]  /*2ef0*/  DFMA R14, R12, -R12, R4 ;  /* 0x8000000c0c0e722b */ /* 0x000fd00000000004 */
[----:B------:R-:W-:Y:S01]  /*2f00*/  DFMA R2, R14, R10, R12 ;  /* 0x0000000a0e02722b */ /* 0x000fe2000000000c */
[----:B------:R-:W-:Y:S10]  /*2f10*/  @!P0 BRA `(.L_x_42) ;  /* 0x0000000000208947 */ /* 0x000ff40003800000 */
[----:B------:R-:W-:Y:S01]  /*2f20*/  IMAD.MOV.U32 R10, RZ, RZ, R8 ;  /* 0x000000ffff0a7224 */ /* 0x000fe200078e0008 */
[----:B------:R-:W-:Y:S01]  /*2f30*/  MOV R20, 0x2f80 ;  /* 0x00002f8000147802 */ /* 0x000fe20000000f00 */
[----:B------:R-:W-:Y:S02]  /*2f40*/  IMAD.MOV.U32 R8, RZ, RZ, R14 ;  /* 0x000000ffff087224 */ /* 0x000fe400078e000e */
[----:B------:R-:W-:Y:S02]  /*2f50*/  IMAD.MOV.U32 R9, RZ, RZ, R15 ;  /* 0x000000ffff097224 */ /* 0x000fe400078e000f */
[----:B------:R-:W-:-:S07]  /*2f60*/  IMAD.MOV.U32 R21, RZ, RZ, 0x0 ;  /* 0x00000000ff157424 */ /* 0x000fce00078e00ff */
[----:B-1----:R-:W-:Y:S05]  /*2f70*/  CALL.REL.NOINC `($__internal_1_$__cuda_sm20_dsqrt_rn_f64_mediumpath_v1) ;  /* 0x0000003800dc7944 */ /* 0x002fea0003c00000 */
[----:B------:R-:W-:Y:S02]  /*2f80*/  IMAD.MOV.U32 R2, RZ, RZ, R4 ;  /* 0x000000ffff027224 */ /* 0x000fe400078e0004 */
[----:B------:R-:W-:-:S07]  /*2f90*/  IMAD.MOV.U32 R3, RZ, RZ, R5 ;  /* 0x000000ffff037224 */ /* 0x000fce00078e0005 */
.L_x_42:
[----:B------:R-:W-:Y:S05]  /*2fa0*/  BSYNC.RECONVERGENT B6 ;  /* 0x0000000000067941 */ /* 0x000fea0003800200 */
.L_x_41:
[----:B------:R-:W-:Y:S01]  /*2fb0*/  UMOV UR4, 0x9999999a ;  /* 0x9999999a00047882 */ /* 0x000fe20000000000 */
[----:B------:R-:W-:Y:S01]  /*2fc0*/  UMOV UR5, 0x3fc99999 ;  /* 0x3fc9999900057882 */ /* 0x000fe20000000000 */
[----:B------:R-:W-:Y:S01]  /*2fd0*/  IMAD.MOV.U32 R8, RZ, RZ, 0x652b82fe ;  /* 0x652b82feff087424 */ /* 0x000fe200078e00ff */
[----:B------:R-:W-:Y:S01]  /*2fe0*/  DMUL R2, R2, -UR4 ;  /* 0x8000000402027c28 */ /* 0x000fe20008000000 */
[----:B------:R-:W-:Y:S01]  /*2ff0*/  IMAD.MOV.U32 R9, RZ, RZ, 0x3ff71547 ;  /* 0x3ff71547ff097424 */ /* 0x000fe200078e00ff */
[----:B------:R-:W-:Y:S01]  /*3000*/  UMOV UR4, 0xfefa39ef ;  /* 0xfefa39ef00047882 */ /* 0x000fe20000000000 */
[----:B------:R-:W-:Y:S01]  /*3010*/  UMOV UR5, 0x3fe62e42 ;  /* 0x3fe62e4200057882 */ /* 0x000fe20000000000 */
[----:B------:R-:W0:Y:S01]  /*3020*/  I2F.F64 R6, R16 ;  /* 0x0000001000067312 */ /* 0x000e220000201c00 */
[----:B------:R-:W-:Y:S01]  /*3030*/  IMAD.MOV.U32 R12, RZ, RZ, 0x1 ;  /* 0x00000001ff0c7424 */ /* 0x000fe200078e00ff */
[----:B------:R-:W-:Y:S01]  /*3040*/  BSSY.RECONVERGENT B0, `(.L_x_43) ;  /* 0x0000043000007945 */ /* 0x000fe20003800200 */
[----:B------:R-:W-:Y:S01]  /*3050*/  FSETP.GEU.AND P1, PT, |R37|, 6.5827683646048100446e-37, PT ;  /* 0x036000002500780b */ /* 0x000fe20003f2e200 */
[----:B------:R-:W-:-:S02]  /*3060*/  DFMA R8, R2, R8, 6.75539944105574400000e+15 ;  /* 0x433800000208742b */ /* 0x000fc40000000008 */
[----:B------:R-:W-:-:S06]  /*3070*/  FSETP.GEU.AND P2, PT, |R3|, 4.1917929649353027344, PT ;  /* 0x4086232b0300780b */ /* 0x000fcc0003f4e200 */
[----:B------:R-:W-:Y:S01]  /*3080*/  DADD R4, R8, -6.75539944105574400000e+15 ;  /* 0xc338000008047429 */ /* 0x000fe20000000000 */
[----:B0-----:R-:W0:Y:S07]  /*3090*/  MUFU.RCP64H R13, R7 ;  /* 0x00000007000d7308 */ /* 0x001e2e0000001800 */
[----:B------:R-:W-:Y:S01]  /*30a0*/  DFMA R10, R4, -UR4, R2 ;  /* 0x80000004040a7c2b */ /* 0x000fe20008000002 */
[----:B------:R-:W-:Y:S01]  /*30b0*/  UMOV UR4, 0x3b39803f ;  /* 0x3b39803f00047882 */ /* 0x000fe20000000000 */
[----:B------:R-:W-:-:S06]  /*30c0*/  UMOV UR5, 0x3c7abc9e ;  /* 0x3c7abc9e00057882 */ /* 0x000fcc0000000000 */
[----:B------:R-:W-:Y:S01]  /*30d0*/  DFMA R10, R4, -UR4, R10 ;  /* 0x80000004040a7c2b */ /* 0x000fe2000800000a */
[----:B------:R-:W-:Y:S01]  /*30e0*/  UMOV UR4, 0x69ce2bdf ;  /* 0x69ce2bdf00047882 */ /* 0x000fe20000000000 */
[----:B------:R-:W-:Y:S01]  /*30f0*/  IMAD.MOV.U32 R4, RZ, RZ, -0x35dec16 ;  /* 0xfca213eaff047424 */ /* 0x000fe200078e00ff */
[----:B------:R-:W-:Y:S01]  /*3100*/  UMOV UR5, 0x3e5ade15 ;  /* 0x3e5ade1500057882 */ /* 0x000fe20000000000 */
[----:B------:R-:W-:Y:S01]  /*3110*/  IMAD.MOV.U32 R5, RZ, RZ, 0x3e928af3 ;  /* 0x3e928af3ff057424 */ /* 0x000fe200078e00ff */
[----:B0-----:R-:W-:-:S05]  /*3120*/  DFMA R14, -R6, R12, 1 ;  /* 0x3ff00000060e742b */ /* 0x001fca000000010c */
[----:B------:R-:W-:Y:S01]  /*3130*/  DFMA R4, R10, UR4, R4 ;  /* 0x000000040a047c2b */ /* 0x000fe20008000004 */
[----:B------:R-:W-:Y:S01]  /*3140*/  UMOV UR4, 0x62401315 ;  /* 0x6240131500047882 */ /* 0x000fe20000000000 */
[----:B------:R-:W-:Y:S01]  /*3150*/  UMOV UR5, 0x3ec71dee ;  /* 0x3ec71dee00057882 */ /* 0x000fe20000000000 */
[----:B------:R-:W-:-:S05]  /*3160*/  DFMA R14, R14, R14, R14 ;  /* 0x0000000e0e0e722b */ /* 0x000fca000000000e */
[----:B------:R-:W-:Y:S01]  /*3170*/  DFMA R4, R10, R4, UR4 ;  /* 0x000000040a047e2b */ /* 0x000fe20008000004 */
[----:B------:R-:W-:Y:S01]  /*3180*/  UMOV UR4, 0x7c89eb71 ;  /* 0x7c89eb7100047882 */ /* 0x000fe20000000000 */
[----:B------:R-:W-:Y:S01]  /*3190*/  UMOV UR5, 0x3efa0199 ;  /* 0x3efa019900057882 */ /* 0x000fe20000000000 */
[----:B------:R-:W-:-:S05]  /*31a0*/  DFMA R14, R12, R14, R12 ;  /* 0x0000000e0c0e722b */ /* 0x000fca000000000c */
[----:B------:R-:W-:Y:S01]  /*31b0*/  DFMA R4, R10, R4, UR4 ;  /* 0x000000040a047e2b */ /* 0x000fe20008000004 */
[----:B------:R-:W-:Y:S01]  /*31c0*/  UMOV UR4, 0x14761f65 ;  /* 0x14761f6500047882 */ /* 0x000fe20000000000 */
[----:B------:R-:W-:Y:S01]  /*31d0*/  UMOV UR5, 0x3f2a01a0 ;  /* 0x3f2a01a000057882 */ /* 0x000fe20000000000 */
[----:B------:R-:W-:-:S05]  /*31e0*/  DFMA R12, -R6, R14, 1 ;  /* 0x3ff00000060c742b */ /* 0x000fca000000010e */
[----:B------:R-:W-:Y:S01]  /*31f0*/  DFMA R4, R10, R4, UR4 ;  /* 0x000000040a047e2b */ /* 0x000fe20008000004 */
[----:B------:R-:W-:Y:S01]  /*3200*/  UMOV UR4, 0x1852b7af ;  /* 0x1852b7af00047882 */ /* 0x000fe20000000000 */
[----:B------:R-:W-:Y:S01]  /*3210*/  UMOV UR5, 0x3f56c16c ;  /* 0x3f56c16c00057882 */ /* 0x000fe20000000000 */
[----:B------:R-:W-:-:S05]  /*3220*/  DFMA R14, R14, R12, R14 ;  /* 0x0000000c0e0e722b */ /* 0x000fca000000000e */
[----:B------:R-:W-:Y:S01]  /*3230*/  DFMA R4, R10, R4, UR4 ;  /* 0x000000040a047e2b */ /* 0x000fe20008000004 */
[----:B------:R-:W-:Y:S01]  /*3240*/  UMOV UR4, 0x11122322 ;  /* 0x1112232200047882 */ /* 0x000fe20000000000 */
[----:B------:R-:W-:Y:S01]  /*3250*/  UMOV UR5, 0x3f811111 ;  /* 0x3f81111100057882 */ /* 0x000fe20000000000 */
[----:B------:R-:W-:-:S05]  /*3260*/  DMUL R16, R14, R36 ;  /* 0x000000240e107228 */ /* 0x000fca0000000000 */
[----:B------:R-:W-:Y:S01]  /*3270*/  DFMA R4, R10, R4, UR4 ;  /* 0x000000040a047e2b */ /* 0x000fe20008000004 */
[----:B------:R-:W-:Y:S01]  /*3280*/  UMOV UR4, 0x555502a1 ;  /* 0x555502a100047882 */ /* 0x000fe20000000000 */
[----:B------:R-:W-:Y:S01]  /*3290*/  UMOV UR5, 0x3fa55555 ;  /* 0x3fa5555500057882 */ /* 0x000fe20000000000 */
[----:B------:R-:W-:-:S05]  /*32a0*/  DFMA R18, -R6, R16, R36 ;  /* 0x000000100612722b */ /* 0x000fca0000000124 */
[----:B------:R-:W-:Y:S01]  /*32b0*/  DFMA R4, R10, R4, UR4 ;  /* 0x000000040a047e2b */ /* 0x000fe20008000004 */
[----:B------:R-:W-:Y:S01]  /*32c0*/  UMOV UR4, 0x55555511 ;  /* 0x5555551100047882 */ /* 0x000fe20000000000 */
[----:B------:R-:W-:-:S06]  /*32d0*/  UMOV UR5, 0x3fc55555 ;  /* 0x3fc5555500057882 */ /* 0x000fcc0000000000 */
[----:B------:R-:W-:Y:S01]  /*32e0*/  DFMA R4, R10, R4, UR4 ;  /* 0x000000040a047e2b */ /* 0x000fe20008000004 */
[----:B------:R-:W-:Y:S01]  /*32f0*/  UMOV UR4, 0xb ;  /* 0x0000000b00047882 */ /* 0x000fe20000000000 */
[----:B------:R-:W-:-:S06]  /*3300*/  UMOV UR5, 0x3fe00000 ;  /* 0x3fe0000000057882 */ /* 0x000fcc0000000000 */
[----:B------:R-:W-:Y:S02]  /*3310*/  DFMA R12, R10, R4, UR4 ;  /* 0x000000040a0c7e2b */ /* 0x000fe40008000004 */
[----:B------:R-:W-:-:S06]  /*3320*/  DFMA R4, R14, R18, R16 ;  /* 0x000000120e04722b */ /* 0x000fcc0000000010 */
[----:B------:R-:W-:-:S04]  /*3330*/  DFMA R12, R10, R12, 1 ;  /* 0x3ff000000a0c742b */ /* 0x000fc8000000000c */
[----:B------:R-:W-:-:S04]  /*3340*/  FFMA R0, RZ, R7, R5 ;  /* 0x00000007ff007223 */ /* 0x000fc80000000005 */
[----:B------:R-:W-:Y:S01]  /*3350*/  DFMA R12, R10, R12, 1 ;  /* 0x3ff000000a0c742b */ /* 0x000fe2000000000c */
[----:B------:R-:W-:-:S09]  /*3360*/  FSETP.GT.AND P0, PT, |R0|, 1.469367938527859385e-39, PT ;  /* 0x001000000000780b */ /* 0x000fd20003f04200 */
        /* <DEDUP_REMOVED lines=9> */
[----:B------:R-:W-:Y:S02]  /*3400*/  FSEL R17, R11, RZ, P2 ;  /* 0x000000ff0b117208 */ /* 0x000fe40001000000 */
[----:B------:R-:W-:-:S05]  /*3410*/  @!P3 SHF.R.S32.HI R3, RZ, 0x1, R0 ;  /* 0x00000001ff03b819 */ /* 0x000fca0000011400 */
[----:B------:R-:W-:Y:S02]  /*3420*/  @!P3 IMAD.IADD R8, R8, 0x1, -R3 ;  /* 0x000000010808b824 */ /* 0x000fe400078e0a03 */
[----:B------:R-:W-:-:S03]  /*3430*/  @!P3 IMAD R3, R3, 0x100000, R13 ;  /* 0x001000000303b824 */ /* 0x000fc600078e020d */
[----:B------:R-:W-:Y:S01]  /*3440*/  @!P3 LEA R9, R8, 0x3ff00000, 0x14 ;  /* 0x3ff000000809b811 */ /* 0x000fe200078ea0ff */
[----:B------:R-:W-:-:S06]  /*3450*/  @!P3 IMAD.MOV.U32 R8, RZ, RZ, RZ ;  /* 0x000000ffff08b224 */ /* 0x000fcc00078e00ff */
[----:B------:R-:W-:-:S11]  /*3460*/  @!P3 DMUL R16, R2, R8 ;  /* 0x000000080210b228 */ /* 0x000fd60000000000 */
.L_x_44:
[----:B------:R-:W-:Y:S05]  /*3470*/  BSYNC.RECONVERGENT B0 ;  /* 0x0000000000007941 */ /* 0x000fea0003800200 */
.L_x_43:
[----:B------:R-:W-:Y:S04]  /*3480*/  BSSY.RECONVERGENT B6, `(.L_x_45) ;  /* 0x0000007000067945 */ /* 0x000fe80003800200 */
[----:B------:R-:W-:Y:S05]  /*3490*/  @P0 BRA P1, `(.L_x_46) ;  /* 0x0000000000140947 */ /* 0x000fea0000800000 */
[----:B------:R-:W-:Y:S01]  /*34a0*/  IMAD.MOV.U32 R4, RZ, RZ, R36 ;  /* 0x000000ffff047224 */ /* 0x000fe200078e0024 */
[----:B------:R-:W-:Y:S01]  /*34b0*/  MOV R20, 0x34f0 ;  /* 0x000034f000147802 */ /* 0x000fe20000000f00 */
[----:B------:R-:W-:Y:S02]  /*34c0*/  IMAD.MOV.U32 R5, RZ, RZ, R37 ;  /* 0x000000ffff057224 */ /* 0x000fe400078e0025 */
[----:B------:R-:W-:-:S07]  /*34d0*/  IMAD.MOV.U32 R21, RZ, RZ, 0x0 ;  /* 0x00000000ff157424 */ /* 0x000fce00078e00ff */
[----:B-1----:R-:W-:Y:S05]  /*34e0*/  CALL.REL.NOINC `($__internal_0_$__cuda_sm20_div_rn_f64_full) ;  /* 0x0000002c00d87944 */ /* 0x002fea0003c00000 */
.L_x_46:
[----:B------:R-:W-:Y:S05]  /*34f0*/  BSYNC.RECONVERGENT B6 ;  /* 0x0000000000067941 */ /* 0x000fea0003800200 */
.L_x_45:
[----:B------:R-:W-:Y:S01]  /*3500*/  IMAD.MOV.U32 R2, RZ, RZ, 0x652b82fe ;  /* 0x652b82feff027424 */ /* 0x000fe200078e00ff */
[----:B------:R-:W-:Y:S01]  /*3510*/  FSETP.GEU.AND P0, PT, |R5|, 4.1917929649353027344, PT ;  /* 0x4086232b0500780b */ /* 0x000fe20003f0e200 */
[----:B------:R-:W-:Y:S01]  /*3520*/  IMAD.MOV.U32 R3, RZ, RZ, 0x3ff71547 ;  /* 0x3ff71547ff037424 */ /* 0x000fe200078e00ff */
[----:B------:R-:W-:Y:S01]  /*3530*/  BSSY.RECONVERGENT B0, `(.L_x_47) ;  /* 0x0000038000007945 */ /* 0x000fe20003800200 */
[----:B------:R-:W-:Y:S02]  /*3540*/  IMAD.MOV.U32 R6, RZ, RZ, -0x105c611 ;  /* 0xfefa39efff067424 */ /* 0x000fe400078e00ff */
[----:B------:R-:W-:Y:S02]  /*3550*/  IMAD.MOV.U32 R7, RZ, RZ, 0x3fe62e42 ;  /* 0x3fe62e42ff077424 */ /* 0x000fe400078e00ff */
[----:B------:R-:W-:Y:S01]  /*3560*/  DFMA R2, R4, R2, 6.75539944105574400000e+15 ;  /* 0x433800000402742b */ /* 0x000fe20000000002 */
[----:B------:R-:W-:Y:S02]  /*3570*/  IMAD.MOV.U32 R8, RZ, RZ, 0x3b39803f ;  /* 0x3b39803fff087424 */ /* 0x000fe400078e00ff */
[----:B------:R-:W-:-:S02]  /*3580*/  IMAD.MOV.U32 R9, RZ, RZ, 0x3c7abc9e ;  /* 0x3c7abc9eff097424 */ /* 0x000fc400078e00ff */
[----:B------:R-:W-:Y:S02]  /*3590*/  IMAD.MOV.U32 R14, RZ, RZ, 0x62401315 ;  /* 0x62401315ff0e7424 */ /* 0x000fe400078e00ff */
[----:B------:R-:W-:Y:S01]  /*35a0*/  IMAD.MOV.U32 R15, RZ, RZ, 0x3ec71dee ;  /* 0x3ec71deeff0f7424 */ /* 0x000fe200078e00ff */
[----:B------:R-:W-:-:S08]  /*35b0*/  DADD R10, R2, -6.75539944105574400000e+15 ;  /* 0xc3380000020a7429 */ /* 0x000fd00000000000 */
[----:B------:R-:W-:-:S08]  /*35c0*/  DFMA R12, R10, -R6, R4 ;  /* 0x800000060a0c722b */ /* 0x000fd00000000004 */
[----:B------:R-:W-:Y:S01]  /*35d0*/  DFMA R40, R10, -R8, R12 ;  /* 0x800000080a28722b */ /* 0x000fe2000000000c */
[----:B------:R-:W-:Y:S02]  /*35e0*/  IMAD.MOV.U32 R10, RZ, RZ, 0x69ce2bdf ;  /* 0x69ce2bdfff0a7424 */ /* 0x000fe400078e00ff */
[----:B------:R-:W-:Y:S02]  /*35f0*/  IMAD.MOV.U32 R11, RZ, RZ, 0x3e5ade15 ;  /* 0x3e5ade15ff0b7424 */ /* 0x000fe400078e00ff */
[----:B------:R-:W-:Y:S02]  /*3600*/  IMAD.MOV.U32 R12, RZ, RZ, -0x35dec16 ;  /* 0xfca213eaff0c7424 */ /* 0x000fe400078e00ff */
[----:B------:R-:W-:-:S06]  /*3610*/  IMAD.MOV.U32 R13, RZ, RZ, 0x3e928af3 ;  /* 0x3e928af3ff0d7424 */ /* 0x000fcc00078e00ff */
[----:B------:R-:W-:-:S08]  /*3620*/  DFMA R18, R40, R10, R12 ;  /* 0x0000000a2812722b */ /* 0x000fd0000000000c */
[----:B------:R-:W-:Y:S01]  /*3630*/  DFMA R28, R40, R18, R14 ;  /* 0x00000012281c722b */ /* 0x000fe2000000000e */
[----:B------:R-:W-:Y:S02]  /*3640*/  IMAD.MOV.U32 R18, RZ, RZ, 0x7c89eb71 ;  /* 0x7c89eb71ff127424 */ /* 0x000fe400078e00ff */
[----:B------:R-:W-:-:S06]  /*3650*/  IMAD.MOV.U32 R19, RZ, RZ, 0x3efa0199 ;  /* 0x3efa0199ff137424 */ /* 0x000fcc00078e00ff */
[----:B-1----:R-:W-:Y:S01]  /*3660*/  DFMA R30, R40, R28, R18 ;  /* 0x0000001c281e722b */ /* 0x002fe20000000012 */
[----:B------:R-:W-:Y:S02]  /*3670*/  IMAD.MOV.U32 R28, RZ, RZ, 0x14761f65 ;  /* 0x14761f65ff1c7424 */ /* 0x000fe400078e00ff */
[----:B------:R-:W-:-:S06]  /*3680*/  IMAD.MOV.U32 R29, RZ, RZ, 0x3f2a01a0 ;  /* 0x3f2a01a0ff1d7424 */ /* 0x000fcc00078e00ff */
[----:B------:R-:W-:Y:S01]  /*3690*/  DFMA R32, R40, R30, R28 ;  /* 0x0000001e2820722b */ /* 0x000fe2000000001c */
        /* <DEDUP_REMOVED lines=14> */
[----:B------:R-:W-:-:S08]  /*3780*/  DFMA R42, R40, R42, R38 ;  /* 0x0000002a282a722b */ /* 0x000fd00000000026 */
[----:B------:R-:W-:-:S08]  /*3790*/  DFMA R42, R40, R42, 1 ;  /* 0x3ff00000282a742b */ /* 0x000fd0000000002a */
[----:B------:R-:W-:-:S10]  /*37a0*/  DFMA R42, R40, R42, 1 ;  /* 0x3ff00000282a742b */ /* 0x000fd4000000002a */
[----:B------:R-:W-:Y:S02]  /*37b0*/  IMAD R41, R2, 0x100000, R43 ;  /* 0x0010000002297824 */ /* 0x000fe400078e022b */
[----:B------:R-:W-:Y:S01]  /*37c0*/  IMAD.MOV.U32 R40, RZ, RZ, R42 ;  /* 0x000000ffff287224 */ /* 0x000fe200078e002a */
[----:B------:R-:W-:Y:S06]  /*37d0*/  @!P0 BRA `(.L_x_48) ;  /* 0x0000000000348947 */ /* 0x000fec0003800000 */
[----:B------:R-:W-:Y:S01]  /*37e0*/  FSETP.GEU.AND P1, PT, |R5|, 4.2275390625, PT ;  /* 0x408748000500780b */ /* 0x000fe20003f2e200 */
[C---:B------:R-:W-:Y:S02]  /*37f0*/  DSETP.GEU.AND P0, PT, R4.reuse, RZ, PT ;  /* 0x000000ff0400722a */ /* 0x040fe40003f0e000 */
[----:B------:R-:W-:-:S10]  /*3800*/  DADD R4, R4, +INF ;  /* 0x7ff0000004047429 */ /* 0x000fd40000000000 */
[----:B------:R-:W-:Y:S02]  /*3810*/  @!P1 LEA.HI R0, R2, R2, RZ, 0x1 ;  /* 0x0000000202009211 */ /* 0x000fe400078f08ff */
[----:B------:R-:W-:Y:S02]  /*3820*/  FSEL R41, R5, RZ, P0 ;  /* 0x000000ff05297208 */ /* 0x000fe40000000000 */
[----:B------:R-:W-:Y:S02]  /*3830*/  @!P1 SHF.R.S32.HI R3, RZ, 0x1, R0 ;  /* 0x00000001ff039819 */ /* 0x000fe40000011400 */
[----:B------:R-:W-:Y:S01]  /*3840*/  FSEL R40, R4, RZ, P0 ;  /* 0x000000ff04287208 */ /* 0x000fe20000000000 */
[----:B------:R-:W-:Y:S02]  /*3850*/  @!P1 IMAD.MOV.U32 R4, RZ, RZ, RZ ;  /* 0x000000ffff049224 */ /* 0x000fe400078e00ff */
[----:B------:R-:W-:Y:S02]  /*3860*/  @!P1 IMAD.IADD R2, R2, 0x1, -R3 ;  /* 0x0000000102029824 */ /* 0x000fe400078e0a03 */
[----:B------:R-:W-:-:S03]  /*3870*/  @!P1 IMAD R3, R3, 0x100000, R43 ;  /* 0x0010000003039824 */ /* 0x000fc600078e022b */
[----:B------:R-:W-:Y:S01]  /*3880*/  @!P1 LEA R5, R2, 0x3ff00000, 0x14 ;  /* 0x3ff0000002059811 */ /* 0x000fe200078ea0ff */
[----:B------:R-:W-:-:S06]  /*3890*/  @!P1 IMAD.MOV.U32 R2, RZ, RZ, R42 ;  /* 0x000000ffff029224 */ /* 0x000fcc00078e002a */
[----:B------:R-:W-:-:S11]  /*38a0*/  @!P1 DMUL R40, R2, R4 ;  /* 0x0000000402289228 */ /* 0x000fd60000000000 */
.L_x_48:
[----:B------:R-:W-:Y:S05]  /*38b0*/  BSYNC.RECONVERGENT B0 ;  /* 0x0000000000007941 */ /* 0x000fea0003800200 */
.L_x_47:
[----:B------:R-:W-:Y:S01]  /*38c0*/  IMAD.MOV.U32 R2, RZ, RZ, 0x1 ;  /* 0x00000001ff027424 */ /* 0x000fe200078e00ff */
[----:B------:R-:W-:Y:S01]  /*38d0*/  UMOV UR4, 0x0 ;  /* 0x0000000000047882 */ /* 0x000fe20000000000 */
[----:B------:R-:W-:Y:S01]  /*38e0*/  IMAD.MOV.U32 R3, RZ, RZ, 0x43380000 ;  /* 0x43380000ff037424 */ /* 0x000fe200078e00ff */
[----:B------:R-:W-:-:S05]  /*38f0*/  UMOV UR5, 0x43380000 ;  /* 0x4338000000057882 */ /* 0x000fca0000000000 */
[----:B------:R-:W-:-:S08]  /*3900*/  DADD R2, R2, -UR4 ;  /* 0x8000000402027e29 */ /* 0x000fd00008000000 */
[----:B------:R-:W-:-:S08]  /*3910*/  DFMA R6, R2, -R6, 1 ;  /* 0x3ff000000206742b */ /* 0x000fd00000000806 */
[----:B------:R-:W-:-:S08]  /*3920*/  DFMA R6, R2, -R8, R6 ;  /* 0x800000080206722b */ /* 0x000fd00000000006 */
[----:B------:R-:W-:-:S08]  /*3930*/  DFMA R10, R6, R10, R12 ;  /* 0x0000000a060a722b */ /* 0x000fd0000000000c */
        /* <DEDUP_REMOVED lines=8> */
[----:B------:R-:W-:-:S08]  /*39c0*/  DFMA R10, R6, R10, 1 ;  /* 0x3ff00000060a742b */ /* 0x000fd0000000000a */
[----:B------:R-:W-:-:S10]  /*39d0*/  DFMA R10, R6, R10, 1 ;  /* 0x3ff00000060a742b */ /* 0x000fd4000000000a */
[----:B------:R-:W-:-:S06]  /*39e0*/  VIADD R11, R11, 0x100000 ;  /* 0x001000000b0b7836 */ /* 0x000fcc0000000000 */
[----:B------:R-:W-:-:S08]  /*39f0*/  DADD R10, R10, -R40 ;  /* 0x000000000a0a7229 */ /* 0x000fd00000000828 */
[----:B------:R-:W-:-:S08]  /*3a00*/  DADD R10, R10, 20 ;  /* 0x403400000a0a7429 */ /* 0x000fd00000000000 */
[----:B------:R-:W-:Y:S01]  /*3a10*/  DFMA R4, R16, -20, R10 ;  /* 0xc03400001004782b */ /* 0x000fe2000000000a */
[----:B------:R-:W-:Y:S10]  /*3a20*/  BRA `(.L_x_49) ;  /* 0x0000000c00647947 */ /* 0x000ff40003800000 */
.L_x_18:
[----:B------:R-:W-:Y:S01]  /*3a30*/  DMUL R2, R28, 0.5 ;  /* 0x3fe000001c027828 */ /* 0x000fe20000000000 */
[----:B------:R-:W-:Y:S01]  /*3a40*/  IMAD.MOV.U32 R8, RZ, RZ, 0x0 ;  /* 0x00000000ff087424 */ /* 0x000fe200078e00ff */
[----:B------:R-:W-:Y:S01]  /*3a50*/  BSSY.RECONVERGENT B6, `(.L_x_50) ;  /* 0x0000019000067945 */ /* 0x000fe20003800200 */
[----:B------:R-:W-:-:S05]  /*3a60*/  IMAD.MOV.U32 R9, RZ, RZ, 0x3fd80000 ;  /* 0x3fd80000ff097424 */ /* 0x000fca00078e00ff */
[----:B------:R-:W-:-:S06]  /*3a70*/  DMUL R2, R28, R2 ;  /* 0x000000021c027228 */ /* 0x000fcc0000000000 */
[----:B------:R-:W0:Y:S04]  /*3a80*/  MUFU.RSQ64H R7, R3 ;  /* 0x0000000300077308 */ /* 0x000e280000001c00 */
[----:B------:R-:W-:-:S05]  /*3a90*/  VIADD R6, R3, 0xfcb00000 ;  /* 0xfcb0000003067836 */ /* 0x000fca0000000000 */
[----:B------:R-:W-:Y:S01]  /*3aa0*/  ISETP.GE.U32.AND P0, PT, R6, 0x7ca00000, PT ;  /* 0x7ca000000600780c */ /* 0x000fe20003f06070 */
[----:B0-----:R-:W-:-:S08]  /*3ab0*/  DMUL R4, R6, R6 ;  /* 0x0000000606047228 */ /* 0x001fd00000000000 */
[----:B------:R-:W-:-:S08]  /*3ac0*/  DFMA R4, R2, -R4, 1 ;  /* 0x3ff000000204742b */ /* 0x000fd00000000804 */
        /* <DEDUP_REMOVED lines=13> */
[----:B------:R-:W-:Y:S02]  /*3ba0*/  IMAD.MOV.U32 R8, RZ, RZ, R14 ;  /* 0x000000ffff087224 */ /* 0x000fe400078e000e */
[----:B------:R-:W-:Y:S02]  /*3bb0*/  IMAD.MOV.U32 R9, RZ, RZ, R15 ;  /* 0x000000ffff097224 */ /* 0x000fe400078e000f */
[----:B------:R-:W-:-:S07]  /*3bc0*/  IMAD.MOV.U32 R21, RZ, RZ, 0x0 ;  /* 0x00000000ff157424 */ /* 0x000fce00078e00ff */
[----:B-1----:R-:W-:Y:S05]  /*3bd0*/  CALL.REL.NOINC `($__internal_1_$__cuda_sm20_dsqrt_rn_f64_mediumpath_v1) ;  /* 0x0000002c00c47944 */ /* 0x002fea0003c00000 */
.L_x_51:
[----:B------:R-:W-:Y:S05]  /*3be0*/  BSYNC.RECONVERGENT B6 ;  /* 0x0000000000067941 */ /* 0x000fea0003800200 */
.L_x_50:
[----:B------:R-:W-:Y:S01]  /*3bf0*/  UMOV UR4, 0x9999999a ;  /* 0x9999999a00047882 */ /* 0x000fe20000000000 */
[----:B------:R-:W-:Y:S01]  /*3c00*/  UMOV UR5, 0x3fc99999 ;  /* 0x3fc9999900057882 */ /* 0x000fe20000000000 */
[----:B------:R-:W-:Y:S01]  /*3c10*/  IMAD.MOV.U32 R8, RZ, RZ, 0x652b82fe ;  /* 0x652b82feff087424 */ /* 0x000fe200078e00ff */
[----:B------:R-:W-:Y:S01]  /*3c20*/  DMUL R6, R4, -UR4 ;  /* 0x8000000404067c28 */ /* 0x000fe20008000000 */
[----:B------:R-:W-:Y:S01]  /*3c30*/  IMAD.MOV.U32 R9, RZ, RZ, 0x3ff71547 ;  /* 0x3ff71547ff097424 */ /* 0x000fe200078e00ff */
[----:B------:R-:W-:Y:S01]  /*3c40*/  UMOV UR4, 0xfefa39ef ;  /* 0xfefa39ef00047882 */ /* 0x000fe20000000000 */
[----:B------:R-:W-:Y:S01]  /*3c50*/  UMOV UR5, 0x3fe62e42 ;  /* 0x3fe62e4200057882 */ /* 0x000fe20000000000 */
[----:B------:R-:W-:Y:S04]  /*3c60*/  BSSY.RECONVERGENT B0, `(.L_x_52) ;  /* 0x0000036000007945 */ /* 0x000fe80003800200 */
[----:B------:R-:W-:-:S02]  /*3c70*/  DFMA R8, R6, R8, 6.75539944105574400000e+15 ;  /* 0x433800000608742b */ /* 0x000fc40000000008 */
[----:B------:R-:W-:-:S06]  /*3c80*/  FSETP.GEU.AND P0, PT, |R7|, 4.1917929649353027344, PT ;  /* 0x4086232b0700780b */ /* 0x000fcc0003f0e200 */
        /* <DEDUP_REMOVED lines=43> */
[----:B------:R-:W-:Y:S02]  /*3f40*/  @!P1 LEA.HI R0, R8, R8, RZ, 0x1 ;  /* 0x0000000808009211 */ /* 0x000fe400078f08ff */
[----:B------:R-:W-:Y:S02]  /*3f50*/  FSEL R17, R11, RZ, P0 ;  /* 0x000000ff0b117208 */ /* 0x000fe40000000000 */
[----:B------:R-:W-:-:S05]  /*3f60*/  @!P1 SHF.R.S32.HI R5, RZ, 0x1, R0 ;  /* 0x00000001ff059819 */ /* 0x000fca0000011400 */
[----:B------:R-:W-:Y:S02]  /*3f70*/  @!P1 IMAD.IADD R4, R8, 0x1, -R5 ;  /* 0x0000000108049824 */ /* 0x000fe400078e0a05 */
[----:B------:R-:W-:-:S03]  /*3f80*/  @!P1 IMAD R3, R5, 0x100000, R3 ;  /* 0x0010000005039824 */ /* 0x000fc600078e0203 */
[----:B------:R-:W-:Y:S01]  /*3f90*/  @!P1 LEA R5, R4, 0x3ff00000, 0x14 ;  /* 0x3ff0000004059811 */ /* 0x000fe200078ea0ff */
[----:B------:R-:W-:-:S06]  /*3fa0*/  @!P1 IMAD.MOV.U32 R4, RZ, RZ, RZ ;  /* 0x000000ffff049224 */ /* 0x000fcc00078e00ff */
[----:B------:R-:W-:-:S11]  /*3fb0*/  @!P1 DMUL R16, R2, R4 ;  /* 0x0000000402109228 */ /* 0x000fd60000000000 */
.L_x_53:
[----:B------:R-:W-:Y:S05]  /*3fc0*/  BSYNC.RECONVERGENT B0 ;  /* 0x0000000000007941 */ /* 0x000fea0003800200 */
.L_x_52:
[----:B------:R-:W-:Y:S01]  /*3fd0*/  UMOV UR4, 0x54442d18 ;  /* 0x54442d1800047882 */ /* 0x000fe20000000000 */
[----:B------:R-:W-:Y:S01]  /*3fe0*/  UMOV UR5, 0x401921fb ;  /* 0x401921fb00057882 */ /* 0x000fe20000000000 */
[----:B------:R-:W-:Y:S01]  /*3ff0*/  BSSY.RECONVERGENT B7, `(.L_x_54) ;  /* 0x000001e000077945 */ /* 0x000fe20003800200 */
[----:B------:R-:W-:-:S08]  /*4000*/  DMUL R28, R28, UR4 ;  /* 0x000000041c1c7c28 */ /* 0x000fd00008000000 */
        /* <DEDUP_REMOVED lines=25> */
[----:B-1----:R-:W-:Y:S05]  /*41a0*/  CALL.REL.NOINC `($_Z9sa_kernelPdidddi$__internal_trig_reduction_slowpathd) ;  /* 0x0000002c00007944 */ /* 0x002fea0003c00000 */
.L_x_57:
[----:B------:R-:W-:Y:S05]  /*41b0*/  BSYNC.RECONVERGENT B6 ;  /* 0x0000000000067941 */ /* 0x000fea0003800200 */
.L_x_56:
[----:B------:R-:W-:-:S07]  /*41c0*/  VIADD R0, R6, 0x1 ;  /* 0x0000000106007836 */ /* 0x000fce0000000000 */
.L_x_55:
[----:B------:R-:W-:Y:S05]  /*41d0*/  BSYNC.RECONVERGENT B7 ;  /* 0x0000000000077941 */ /* 0x000fea0003800200 */
.L_x_54:
[----:B------:R-:W0:Y:S01]  /*41e0*/  LDCU.64 UR4, c[0x4][0x48] ;  /* 0x01000900ff0477ac */ /* 0x000e220008000a00 */
[----:B------:R-:W-:Y:S01]  /*41f0*/  IMAD.SHL.U32 R2, R0, 0x40, RZ ;  /* 0x0000004000027824 */ /* 0x000fe200078e00ff */
[----:B-1----:R-:W-:Y:S02]  /*4200*/  R2UR UR6, R30 ;  /* 0x000000001e0672ca */ /* 0x002fe400000e0000 */
        /* <DEDUP_REMOVED lines=11> */
[----:B------:R-:W-:Y:S01]  /*42c0*/  UMOV UR4, 0xfefa39ef ;  /* 0xfefa39ef00047882 */ /* 0x000fe20000000000 */
[----:B------:R-:W-:Y:S01]  /*42d0*/  IMAD.MOV.U32 R19, RZ, RZ, 0x3da8ff83 ;  /* 0x3da8ff83ff137424 */ /* 0x000fe200078e00ff */
[----:B------:R-:W-:Y:S01]  /*42e0*/  ISETP.NE.U32.AND P0, PT, R6, 0x1, PT ;  /* 0x000000010600780c */ /* 0x000fe20003f05070 */
[----:B------:R-:W-:Y:S01]  /*42f0*/  DMUL R6, R4, R4 ;  /* 0x0000000404067228 */ /* 0x000fe20000000000 */
[----:B------:R-:W-:Y:S01]  /*4300*/  UMOV UR5, 0x3fe62e42 ;  /* 0x3fe62e4200057882 */ /* 0x000fe20000000000 */
[----:B------:R-:W-:Y:S01]  /*4310*/  BSSY.RECONVERGENT B0, `(.L_x_58) ;  /* 0x0000049000007945 */ /* 0x000fe20003800200 */
[----:B------:R-:W-:-:S02]  /*4320*/  FSEL R18, R18, -8.06006814911005101289e+34, !P0 ;  /* 0xf9785eba12127808 */ /* 0x000fc40004000000 */
        /* <DEDUP_REMOVED lines=8> */
[----:B------:R-:W-:Y:S01]  /*43b0*/  DFMA R6, R6, R8, 1 ;  /* 0x3ff000000606742b */ /* 0x000fe20000000008 */
[----:B------:R-:W-:Y:S02]  /*43c0*/  IMAD.MOV.U32 R8, RZ, RZ, 0x652b82fe ;  /* 0x652b82feff087424 */ /* 0x000fe400078e00ff */
[----:B------:R-:W-:-:S07]  /*43d0*/  IMAD.MOV.U32 R9, RZ, RZ, 0x3ff71547 ;  /* 0x3ff71547ff097424 */ /* 0x000fce00078e00ff */
[----:B------:R-:W-:Y:S02]  /*43e0*/  FSEL R4, R6, R4, !P0 ;  /* 0x0000000406047208 */ /* 0x000fe40004000000 */
[----:B------:R-:W-:Y:S02]  /*43f0*/  FSEL R5, R7, R5, !P0 ;  /* 0x0000000507057208 */ /* 0x000fe40004000000 */
[----:B------:R-:W-:-:S04]  /*4400*/  LOP3.LUT P0, RZ, R0, 0x2, RZ, 0xc0, !PT ;  /* 0x0000000200ff7812 */ /* 0x000fc8000780c0ff */
[----:B------:R-:W-:-:S10]  /*4410*/  DADD R2, RZ, -R4 ;  /* 0x00000000ff027229 */ /* 0x000fd40000000804 */
[----:B------:R-:W-:Y:S02]  /*4420*/  FSEL R2, R4, R2, !P0 ;  /* 0x0000000204027208 */ /* 0x000fe40004000000 */
[----:B------:R-:W-:-:S06]  /*4430*/  FSEL R3, R5, R3, !P0 ;  /* 0x0000000305037208 */ /* 0x000fcc0004000000 */
[----:B------:R-:W-:-:S08]  /*4440*/  DMUL R6, R2, 0.5 ;  /* 0x3fe0000002067828 */ /* 0x000fd00000000000 */
[----:B------:R-:W-:Y:S02]  /*4450*/  DFMA R8, R6, R8, 6.75539944105574400000e+15 ;  /* 0x433800000608742b */ /* 0x000fe40000000008 */
        /* <DEDUP_REMOVED lines=52> */
.L_x_59:
[----:B------:R-:W-:Y:S05]  /*47a0*/  BSYNC.RECONVERGENT B0 ;  /* 0x0000000000007941 */ /* 0x000fea0003800200 */
.L_x_58:
[----:B------:R-:W-:-:S11]  /*47b0*/  DFMA R4, R16, -20, -R4 ;  /* 0xc03400001004782b */ /* 0x000fd60000000804 */
.L_x_49:
[----:B------:R-:W-:Y:S05]  /*47c0*/  BSYNC.RECONVERGENT B11 ;  /* 0x00000000000b7941 */ /* 0x000fea0003800200 */
.L_x_17:
[----:B------:R-:W2:Y:S01]  /*47d0*/  LDL R20, [R1+0x14] ;  /* 0x0000140001147983 */ /* 0x000ea20000100800 */
[----:B------:R0:W-:Y:S05]  /*47e0*/  BMOV.32 B6, R22 ;  /* 0x0000001606007356 */ /* 0x0001ea0000000000 */
[----:B------:R-:W2:Y:S01]  /*47f0*/  LDL R21, [R1+0x18] ;  /* 0x0000180001157983 */ /* 0x000ea20000100800 */
[----:B------:R1:W-:Y:S05]  /*4800*/  BMOV.32 B7, R23 ;  /* 0x0000001707007356 */ /* 0x0003ea0000000000 */
[----:B------:R3:W-:Y:S05]  /*4810*/  BMOV.32 B8, R24 ;  /* 0x0000001808007356 */ /* 0x0007ea0000000000 */
[----:B------:R4:W-:Y:S05]  /*4820*/  BMOV.32 B9, R25 ;  /* 0x0000001909007356 */ /* 0x0009ea0000000000 */
[----:B------:R5:W-:Y:S05]  /*4830*/  BMOV.32 B10, R26 ;  /* 0x0000001a0a007356 */ /* 0x000bea0000000000 */
[----:B------:R5:W-:Y:S05]  /*4840*/  BMOV.32 B11, R27 ;  /* 0x0000001b0b007356 */ /* 0x000bea0000000000 */
[----:B------:R-:W2:Y:S04]  /*4850*/  LDL R2, [R1] ;  /* 0x0000000001027983 */ /* 0x000ea80000100800 */
[----:B------:R-:W2:Y:S04]  /*4860*/  LDL R16, [R1+0x4] ;  /* 0x0000040001107983 */ /* 0x000ea80000100800 */
[----:B------:R-:W2:Y:S04]  /*4870*/  LDL R17, [R1+0x8] ;  /* 0x0000080001117983 */ /* 0x000ea80000100800 */
[----:B------:R-:W2:Y:S04]  /*4880*/  LDL R18, [R1+0xc] ;  /* 0x00000c0001127983 */ /* 0x000ea80000100800 */
[----:B------:R-:W2:Y:S04]  /*4890*/  LDL R19, [R1+0x10] ;  /* 0x0000100001137983 */ /* 0x000ea80000100800 */
[----:B0-----:R-:W2:Y:S04]  /*48a0*/  LDL R22, [R1+0x1c] ;  /* 0x00001c0001167983 */ /* 0x001ea80000100800 */
[----:B-1----:R-:W2:Y:S04]  /*48b0*/  LDL R23, [R1+0x20] ;  /* 0x0000200001177983 */ /* 0x002ea80000100800 */
[----:B---3--:R-:W2:Y:S04]  /*48c0*/  LDL R24, [R1+0x24] ;  /* 0x0000240001187983 */ /* 0x008ea80000100800 */
[----:B----4-:R-:W2:Y:S04]  /*48d0*/  LDL R25, [R1+0x28] ;  /* 0x0000280001197983 */ /* 0x010ea80000100800 */
[----:B-----5:R-:W2:Y:S04]  /*48e0*/  LDL R26, [R1+0x2c] ;  /* 0x00002c00011a7983 */ /* 0x020ea80000100800 */
[----:B------:R-:W2:Y:S04]  /*48f0*/  LDL R27, [R1+0x30] ;  /* 0x00003000011b7983 */ /* 0x000ea80000100800 */
        /* <DEDUP_REMOVED lines=9> */
[----:B------:R0:W2:Y:S02]  /*4990*/  LDL R45, [R1+0x58] ;  /* 0x00005800012d7983 */ /* 0x0000a40000100800 */
[----:B0-----:R-:W-:Y:S01]  /*49a0*/  VIADD R1, R1, 0x60 ;  /* 0x0000006001017836 */ /* 0x001fe20000000000 */
[----:B--2---:R-:W-:Y:S06]  /*49b0*/  RET.REL.NODEC R20 `(_Z9sa_kernelPdidddi) ;  /* 0xffffffb414907950 */ /* 0x004fec0003c3ffff */
        .type           $_Z9sa_kernelPdidddi$_Z14rastrigin_cudaPdid,@function
        .size           $_Z9sa_kernelPdidddi$_Z14rastrigin_cudaPdid,($__internal_2_$__cuda_sm20_dblrcp_rn_slowpath_v3 - $_Z9sa_kernelPdidddi$_Z14rastrigin_cudaPdid)
$_Z9sa_kernelPdidddi$_Z14rastrigin_cudaPdid:
        /* <DEDUP_REMOVED lines=33> */
[----:B------:R-:W-:Y:S01]  /*4bd0*/  ISETP.NE.U32.AND P0, PT, R18, RZ, PT ;  /* 0x000000ff1200720c */ /* 0x000fe20003f05070 */
[----:B------:R-:W1:Y:S01]  /*4be0*/  LDC.64 R30, c[0x0][0x358] ;  /* 0x0000d600ff1e7b82 */ /* 0x000e620000000a00 */
[----:B------:R-:W-:Y:S02]  /*4bf0*/  BSSY.RECONVERGENT B11, `(.L_x_60) ;  /* 0x000013d0000b7945 */ /* 0x000fe40003800200 */
[----:B------:R-:W-:-:S04]  /*4c00*/  ISETP.NE.AND.EX P0, PT, R17, RZ, PT, P0 ;  /* 0x000000ff1100720c */ /* 0x000fc80003f05300 */
[----:B------:R-:W-:-:S13]  /*4c10*/  ISETP.NE.OR P0, PT, R16, RZ, P0 ;  /* 0x000000ff1000720c */ /* 0x000fda0000705670 */
[----:B0--34-:R-:W-:Y:S05]  /*4c20*/  @P0 BRA `(.L_x_61) ;  /* 0x0000000400140947 */ /* 0x019fea0003800000 */
        /* <DEDUP_REMOVED lines=30> */
.L_x_65:
[----:B------:R-:W-:Y:S05]  /*4e10*/  BSYNC.RECONVERGENT B6 ;  /* 0x0000000000067941 */ /* 0x000fea0003800200 */
.L_x_64:
[----:B------:R-:W-:-:S07]  /*4e20*/  VIADD R0, R6, 0x1 ;  /* 0x0000000106007836 */ /* 0x000fce0000000000 */
.L_x_63:
[----:B------:R-:W-:Y:S05]  /*4e30*/  BSYNC.RECONVERGENT B7 ;  /* 0x0000000000077941 */ /* 0x000fea0003800200 */
.L_x_62:
        /* <DEDUP_REMOVED lines=33> */
[----:B------:R-:W-:-:S08]  /*5050*/  DMUL R4, R4, -10 ;  /* 0xc024000004047828 */ /* 0x000fd00000000000 */
[----:B------:R-:W-:Y:S01]  /*5060*/  DFMA R4, R28, R28, R4 ;  /* 0x0000001c1c04722b */ /* 0x000fe20000000004 */
[----:B------:R-:W-:Y:S10]  /*5070*/  BRA `(.L_x_66) ;  /* 0x0000000c00d07947 */ /* 0x000ff40003800000 */
.L_x_61:
[----:B------:R-:W-:Y:S01]  /*5080*/  ISETP.GE.AND P0, PT, R16, 0x1, PT ;  /* 0x000000011000780c */ /* 0x000fe20003f06270 */
[----:B------:R-:W-:Y:S01]  /*5090*/  BSSY.RECONVERGENT B10, `(.L_x_67) ;  /* 0x00000f00000a7945 */ /* 0x000fe20003800200 */
[----:B------:R-:W-:-:S11]  /*50a0*/  CS2R R36, SRZ ;  /* 0x0000000000247805 */ /* 0x000fd6000001ff00 */
[----:B------:R-:W-:Y:S05]  /*50b0*/  @!P0 BRA `(.L_x_68) ;  /* 0x0000000c00b48947 */ /* 0x000fea0003800000 */
[----:B------:R-:W-:Y:S01]  /*50c0*/  ISETP.NE.AND P0, PT, R16, 0x1, PT ;  /* 0x000000011000780c */ /* 0x000fe20003f05270 */
[----:B------:R-:W-:Y:S01]  /*50d0*/  BSSY.RECONVERGENT B9, `(.L_x_69) ;  /* 0x000009e000097945 */ /* 0x000fe20003800200 */
[----:B------:R-:W-:Y:S02]  /*50e0*/  CS2R R36, SRZ ;  /* 0x0000000000247805 */ /* 0x000fe4000001ff00 */
[----:B------:R-:W-:-:S09]  /*50f0*/  CS2R R2, SRZ ;  /* 0x0000000000027805 */ /* 0x000fd2000001ff00 */
[----:B------:R-:W-:Y:S05]  /*5100*/  @!P0 BRA `(.L_x_70) ;  /* 0x0000000800688947 */ /* 0x000fea0003800000 */
[----:B------:R-:W-:Y:S01]  /*5110*/  IADD3 R28, P0, PT, R18, 0x8, RZ ;  /* 0x00000008121c7810 */ /* 0x000fe20007f1e0ff */
[----:B------:R-:W-:Y:S01]  /*5120*/  BSSY.RECONVERGENT B8, `(.L_x_71) ;  /* 0x0000097000087945 */ /* 0x000fe20003800200 */
[----:B------:R-:W-:Y:S02]  /*5130*/  LOP3.LUT R2, R16, 0x7ffffffe, RZ, 0xc0, !PT ;  /* 0x7ffffffe10027812 */ /* 0x000fe400078ec0ff */
[----:B------:R-:W-:Y:S01]  /*5140*/  CS2R R36, SRZ ;  /* 0x0000000000247805 */ /* 0x000fe2000001ff00 */
[----:B------:R-:W-:Y:S02]  /*5150*/  IMAD.X R29, RZ, RZ, R17, P0 ;  /* 0x000000ffff1d7224 */ /* 0x000fe400000e0611 */
[----:B------:R-:W-:-:S07]  /*5160*/  IMAD.MOV R19, RZ, RZ, -R2 ;  /* 0x000000ffff137224 */ /* 0x000fce00078e0a02 */
.L_x_81:
        /* <DEDUP_REMOVED lines=34> */
.L_x_75:
[----:B------:R-:W-:Y:S05]  /*5390*/  BSYNC.RECONVERGENT B6 ;  /* 0x0000000000067941 */ /* 0x000fea0003800200 */
.L_x_74:
[----:B------:R-:W-:-:S07]  /*53a0*/  VIADD R0, R6, 0x1 ;  /* 0x0000000106007836 */ /* 0x000fce0000000000 */
.L_x_73:
[----:B------:R-:W-:Y:S05]  /*53b0*/  BSYNC.RECONVERGENT B7 ;  /* 0x0000000000077941 */ /* 0x000fea0003800200 */
.L_x_72:
        /* <DEDUP_REMOVED lines=36> */
[----:B------:R-:W-:Y:S01]  /*5600*/  FSEL R5, R9, R5, !P0 ;  /* 0x0000000509057208 */ /* 0x000fe20004000000 */
[----:B-----5:R-:W-:-:S05]  /*5610*/  DMUL R8, R6, UR4 ;  /* 0x0000000406087c28 */ /* 0x020fca0008000000 */
[----:B------:R-:W-:-:S03]  /*5620*/  DFMA R36, R4, -10, R36 ;  /* 0xc02400000424782b */ /* 0x000fc60000000024 */
[----:B------:R-:W-:-:S05]  /*5630*/  DSETP.NEU.AND P0, PT, |R8|, +INF , PT ;  /* 0x7ff000000800742a */ /* 0x000fca0003f0d200 */
[----:B------:R-:W-:-:S09]  /*5640*/  DFMA R36, R6, R6, R36 ;  /* 0x000000060624722b */ /* 0x000fd20000000024 */
        /* <DEDUP_REMOVED lines=23> */
.L_x_79:
[----:B------:R-:W-:Y:S05]  /*57c0*/  BSYNC.RECONVERGENT B6 ;  /* 0x0000000000067941 */ /* 0x000fea0003800200 */
.L_x_78:
[----:B------:R-:W-:Y:S01]  /*57d0*/  VIADD R0, R6, 0x1 ;  /* 0x0000000106007836 */ /* 0x000fe20000000000 */
[----:B------:R-:W-:Y:S06]  /*57e0*/  BRA `(.L_x_80) ;  /* 0x0000000000087947 */ /* 0x000fec0003800000 */
.L_x_77:
[----:B------:R-:W-:Y:S01]  /*57f0*/  DMUL R4, RZ, R8 ;  /* 0x00000008ff047228 */ /* 0x000fe20000000000 */
[----:B------:R-:W-:-:S10]  /*5800*/  IMAD.MOV.U32 R0, RZ, RZ, 0x1 ;  /* 0x00000001ff007424 */ /* 0x000fd400078e00ff */
.L_x_80:
[----:B------:R-:W-:Y:S05]  /*5810*/  BSYNC.RECONVERGENT B7 ;  /* 0x0000000000077941 */ /* 0x000fea0003800200 */
.L_x_76:
        /* <DEDUP_REMOVED lines=37> */
[----:B------:R-:W-:-:S09]  /*5a70*/  DFMA R36, R4, -10, R36 ;  /* 0xc02400000424782b */ /* 0x000fd20000000024 */
[----:B------:R-:W-:Y:S05]  /*5a80*/  @P0 BRA `(.L_x_81) ;  /* 0xfffffff400b80947 */ /* 0x000fea000383ffff */
[----:B------:R-:W-:Y:S05]  /*5a90*/  BSYNC.RECONVERGENT B8 ;  /* 0x0000000000087941 */ /* 0x000fea0003800200 */
.L_x_71:
[----:B------:R-:W-:-:S07]  /*5aa0*/  IMAD.MOV.U32 R3, RZ, RZ, RZ ;  /* 0x000000ffff037224 */ /* 0x000fce00078e00ff */
.L_x_70:
[----:B------:R-:W-:Y:S05]  /*5ab0*/  BSYNC.RECONVERGENT B9 ;  /* 0x0000000000097941 */ /* 0x000fea0003800200 */
.L_x_69:
[----:B------:R-:W-:-:S04]  /*5ac0*/  LOP3.LUT R0, R16, 0x1, RZ, 0xc0, !PT ;  /* 0x0000000110007812 */ /* 0x000fc800078ec0ff */
        /* <DEDUP_REMOVED lines=36> */
.L_x_85:
[----:B------:R-:W-:Y:S05]  /*5d10*/  BSYNC.RECONVERGENT B6 ;  /* 0x0000000000067941 */ /* 0x000fea0003800200 */
.L_x_84:
[----:B------:R-:W-:Y:S01]  /*5d20*/  VIADD R0, R6, 0x1 ;  /* 0x0000000106007836 */ /* 0x000fe20000000000 */
[----:B------:R-:W-:Y:S06]  /*5d30*/  BRA `(.L_x_86) ;  /* 0x0000000000087947 */ /* 0x000fec0003800000 */
.L_x_83:
[----:B------:R-:W-:Y:S01]  /*5d40*/  DMUL R4, RZ, R2 ;  /* 0x00000002ff047228 */ /* 0x000fe20000000000 */
[----:B------:R-:W-:-:S10]  /*5d50*/  IMAD.MOV.U32 R0, RZ, RZ, 0x1 ;  /* 0x00000001ff007424 */ /* 0x000fd400078e00ff */
.L_x_86:
[----:B------:R-:W-:Y:S05]  /*5d60*/  BSYNC.RECONVERGENT B7 ;  /* 0x0000000000077941 */ /* 0x000fea0003800200 */
.L_x_82:
        /* <DEDUP_REMOVED lines=33> */
[----:B------:R-:W-:-:S11]  /*5f80*/  DFMA R36, R36, -10, R18 ;  /* 0xc02400002424782b */ /* 0x000fd60000000012 */
.L_x_68:
[----:B------:R-:W-:Y:S05]  /*5f90*/  BSYNC.RECONVERGENT B10 ;  /* 0x00000000000a7941 */ /* 0x000fea0003800200 */
.L_x_67:
[----:B------:R-:W0:Y:S02]  /*5fa0*/  I2F.F64 R4, R16 ;  /* 0x0000001000047312 */ /* 0x000e240000201c00 */
[----:B0-----:R-:W-:-:S11]  /*5fb0*/  DFMA R4, R4, 10, R36 ;  /* 0x402400000404782b */ /* 0x001fd60000000024 */
.L_x_66:
[----:B------:R-:W-:Y:S05]  /*5fc0*/  BSYNC.RECONVERGENT B11 ;  /* 0x00000000000b7941 */ /* 0x000fea0003800200 */
.L_x_60:
        /* <DEDUP_REMOVED lines=14> */
[----:B---3--:R-:W2:Y:S04]  /*60b0*/  LDL R23, [R1+0x20] ;  /* 0x0000200001177983 */ /* 0x008ea80000100800 */
[----:B----4-:R-:W2:Y:S04]  /*60c0*/  LDL R24, [R1+0x24] ;  /* 0x0000240001187983 */ /* 0x010ea80000100800 */
[----:B-----5:R-:W2:Y:S04]  /*60d0*/  LDL R25, [R1+0x28] ;  /* 0x0000280001197983 */ /* 0x020ea80000100800 */
[----:B-1----:R-:W2:Y:S04]  /*60e0*/  LDL R26, [R1+0x2c] ;  /* 0x00002c00011a7983 */ /* 0x002ea80000100800 */
        /* <DEDUP_REMOVED lines=11> */
        .weak           $__internal_2_$__cuda_sm20_dblrcp_rn_slowpath_v3
        .type           $__internal_2_$__cuda_sm20_dblrcp_rn_slowpath_v3,@function
        .size           $__internal_2_$__cuda_sm20_dblrcp_rn_slowpath_v3,($__internal_0_$__cuda_sm20_div_rn_f64_full - $__internal_2_$__cuda_sm20_dblrcp_rn_slowpath_v3)
$__internal_2_$__cuda_sm20_dblrcp_rn_slowpath_v3:
[----:B------:R-:W-:Y:S01]  /*61a0*/  DSETP.GTU.AND P0, PT, |R8|, +INF , PT ;  /* 0x7ff000000800742a */ /* 0x000fe20003f0c200 */
[----:B------:R-:W-:-:S13]  /*61b0*/  BSSY.RECONVERGENT B1, `(.L_x_87) ;  /* 0x0000024000017945 */ /* 0x000fda0003800200 */
[----:B------:R-:W-:Y:S05]  /*61c0*/  @P0 BRA `(.L_x_88) ;  /* 0x0000000000800947 */ /* 0x000fea0003800000 */
[----:B------:R-:W-:-:S05]  /*61d0*/  LOP3.LUT R4, R9, 0x7fffffff, RZ, 0xc0, !PT ;  /* 0x7fffffff09047812 */ /* 0x000fca00078ec0ff */
[----:B------:R-:W-:-:S05]  /*61e0*/  VIADD R2, R4, 0xffffffff ;  /* 0xffffffff04027836 */ /* 0x000fca0000000000 */
[----:B------:R-:W-:-:S13]  /*61f0*/  ISETP.GE.U32.AND P0, PT, R2, 0x7fefffff, PT ;  /* 0x7fefffff0200780c */ /* 0x000fda0003f06070 */
[----:B------:R-:W-:Y:S01]  /*6200*/  @P0 LOP3.LUT R3, R9, 0x7ff00000, RZ, 0x3c, !PT ;  /* 0x7ff0000009030812 */ /* 0x000fe200078e3cff */
[----:B------:R-:W-:Y:S01]  /*6210*/  @P0 IMAD.MOV.U32 R2, RZ, RZ, RZ ;  /* 0x000000ffff020224 */ /* 0x000fe200078e00ff */
[----:B------:R-:W-:Y:S06]  /*6220*/  @P0 BRA `(.L_x_89) ;  /* 0x0000000000700947 */ /* 0x000fec0003800000 */
[----:B------:R-:W-:-:S13]  /*6230*/  ISETP.GE.U32.AND P0, PT, R4, 0x1000001, PT ;  /* 0x010000010400780c */ /* 0x000fda0003f06070 */
[----:B------:R-:W-:Y:S05]  /*6240*/  @!P0 BRA `(.L_x_90) ;  /* 0x0000000000388947 */ /* 0x000fea0003800000 */
[----:B------:R-:W-:Y:S02]  /*6250*/  VIADD R3, R9, 0xc0200000 ;  /* 0xc020000009037836 */ /* 0x000fe40000000000 */
[----:B------:R-:W-:Y:S02]  /*6260*/  IMAD.MOV.U32 R2, RZ, RZ, R8 ;  /* 0x000000ffff027224 */ /* 0x000fe400078e0008 */
[----:B------:R-:W0:Y:S01]  /*6270*/  MUFU.RCP64H R5, R3 ;  /* 0x0000000300057308 */ /* 0x000e220000001800 */
[----:B------:R-:W-:-:S06]  /*6280*/  IMAD.MOV.U32 R4, RZ, RZ, R7 ;  /* 0x000000ffff047224 */ /* 0x000fcc00078e0007 */
[----:B0-----:R-:W-:-:S08]  /*6290*/  DFMA R6, -R2, R4, 1 ;  /* 0x3ff000000206742b */ /* 0x001fd00000000104 */
[----:B------:R-:W-:-:S08]  /*62a0*/  DFMA R6, R6, R6, R6 ;  /* 0x000000060606722b */ /* 0x000fd00000000006 */
[----:B------:R-:W-:-:S08]  /*62b0*/  DFMA R6, R4, R6, R4 ;  /* 0x000000060406722b */ /* 0x000fd00000000004 */
[----:B------:R-:W-:-:S08]  /*62c0*/  DFMA R4, -R2, R6, 1 ;  /* 0x3ff000000204742b */ /* 0x000fd00000000106 */
[----:B------:R-:W-:-:S08]  /*62d0*/  DFMA R4, R6, R4, R6 ;  /* 0x000000040604722b */ /* 0x000fd00000000006 */
[----:B------:R-:W-:-:S08]  /*62e0*/  DMUL R4, R4, 2.2250738585072013831e-308 ;  /* 0x0010000004047828 */ /* 0x000fd00000000000 */
[----:B------:R-:W-:-:S08]  /*62f0*/  DFMA R6, -R8, R4, 1 ;  /* 0x3ff000000806742b */ /* 0x000fd00000000104 */
[----:B------:R-:W-:-:S08]  /*6300*/  DFMA R6, R6, R6, R6 ;  /* 0x000000060606722b */ /* 0x000fd00000000006 */
[----:B------:R-:W-:Y:S01]  /*6310*/  DFMA R2, R4, R6, R4 ;  /* 0x000000060402722b */ /* 0x000fe20000000004 */
[----:B------:R-:W-:Y:S10]  /*6320*/  BRA `(.L_x_89) ;  /* 0x0000000000307947 */ /* 0x000ff40003800000 */
.L_x_90:
[----:B------:R-:W-:Y:S01]  /*6330*/  DMUL R4, R8, 8.11296384146066816958e+31 ;  /* 0x4690000008047828 */ /* 0x000fe20000000000 */
[----:B------:R-:W-:-:S05]  /*6340*/  IMAD.MOV.U32 R2, RZ, RZ, R7 ;  /* 0x000000ffff027224 */ /* 0x000fca00078e0007 */
[----:B------:R-:W0:Y:S02]  /*6350*/  MUFU.RCP64H R3, R5 ;  /* 0x0000000500037308 */ /* 0x000e240000001800 */
[----:B0-----:R-:W-:-:S08]  /*6360*/  DFMA R6, -R4, R2, 1 ;  /* 0x3ff000000406742b */ /* 0x001fd00000000102 */
[----:B------:R-:W-:-:S08]  /*6370*/  DFMA R6, R6, R6, R6 ;  /* 0x000000060606722b */ /* 0x000fd00000000006 */
[----:B------:R-:W-:-:S08]  /*6380*/  DFMA R6, R2, R6, R2 ;  /* 0x000000060206722b */ /* 0x000fd00000000002 */
[----:B------:R-:W-:-:S08]  /*6390*/  DFMA R2, -R4, R6, 1 ;  /* 0x3ff000000402742b */ /* 0x000fd00000000106 */
[----:B------:R-:W-:-:S08]  /*63a0*/  DFMA R2, R6, R2, R6 ;  /* 0x000000020602722b */ /* 0x000fd00000000006 */
[----:B------:R-:W-:Y:S01]  /*63b0*/  DMUL R2, R2, 8.11296384146066816958e+31 ;  /* 0x4690000002027828 */ /* 0x000fe20000000000 */
[----:B------:R-:W-:Y:S10]  /*63c0*/  BRA `(.L_x_89) ;  /* 0x0000000000087947 */ /* 0x000ff40003800000 */
.L_x_88:
[----:B------:R-:W-:Y:S01]  /*63d0*/  LOP3.LUT R3, R9, 0x80000, RZ, 0xfc, !PT ;  /* 0x0008000009037812 */ /* 0x000fe200078efcff */
[----:B------:R-:W-:-:S07]  /*63e0*/  IMAD.MOV.U32 R2, RZ, RZ, R8 ;  /* 0x000000ffff027224 */ /* 0x000fce00078e0008 */
.L_x_89:
[----:B------:R-:W-:Y:S05]  /*63f0*/  BSYNC.RECONVERGENT B1 ;  /* 0x0000000000017941 */ /* 0x000fea0003800200 */
.L_x_87:
[----:B------:R-:W-:Y:S02]  /*6400*/  IMAD.MOV.U32 R28, RZ, RZ, R2 ;  /* 0x000000ffff1c7224 */ /* 0x000fe400078e0002 */
[----:B------:R-:W-:Y:S02]  /*6410*/  IMAD.MOV.U32 R29, RZ, RZ, R3 ;  /* 0x000000ffff1d7224 */ /* 0x000fe400078e0003 */
[----:B------:R-:W-:Y:S02]  /*6420*/  IMAD.MOV.U32 R2, RZ, RZ, R0 ;  /* 0x000000ffff027224 */ /* 0x000fe400078e0000 */
[----:B------:R-:W-:-:S04]  /*6430*/  IMAD.MOV.U32 R3, RZ, RZ, 0x0 ;  /* 0x00000000ff037424 */ /* 0x000fc800078e00ff */
[----:B------:R-:W-:Y:S05]  /*6440*/  RET.REL.NODEC R2 `(_Z9sa_kernelPdidddi) ;  /* 0xffffff9802ec7950 */ /* 0x000fea0003c3ffff */
        .weak           $__internal_0_$__cuda_sm20_div_rn_f64_full
        .type           $__internal_0_$__cuda_sm20_div_rn_f64_full,@function
        .size           $__internal_0_$__cuda_sm20_div_rn_f64_full,($__internal_1_$__cuda_sm20_dsqrt_rn_f64_mediumpath_v1 - $__internal_0_$__cuda_sm20_div_rn_f64_full)
$__internal_0_$__cuda_sm20_div_rn_f64_full:
[----:B------:R-:W-:Y:S02]  /*6450*/  VIADD R1, R1, 0xffffffe0 ;  /* 0xffffffe001017836 */ /* 0x000fe40000000000 */
[----:B------:R-:W-:Y:S02]  /*6460*/  IMAD.MOV.U32 R3, RZ, RZ, R7 ;  /* 0x000000ffff037224 */ /* 0x000fe400078e0007 */
[----:B------:R-:W-:Y:S01]  /*6470*/  IMAD.MOV.U32 R7, RZ, RZ, R5 ;  /* 0x000000ffff077224 */ /* 0x000fe200078e0005 */
[----:B------:R-:W-:Y:S04]  /*6480*/  STL [R1+0x18], R23 ;  /* 0x0000181701007387 */ /* 0x000fe80000100800 */
[----:B------:R-:W-:Y:S04]  /*6490*/  STL [R1+0x14], R22 ;  /* 0x0000141601007387 */ /* 0x000fe80000100800 */
[----:B------:R-:W-:Y:S04]  /*64a0*/  STL [R1+0x10], R19 ;  /* 0x0000101301007387 */ /* 0x000fe80000100800 */
[----:B------:R-:W-:Y:S04]  /*64b0*/  STL [R1+0xc], R18 ;  /* 0x00000c1201007387 */ /* 0x000fe80000100800 */
[----:B------:R-:W-:Y:S04]  /*64c0*/  STL [R1+0x8], R17 ;  /* 0x0000081101007387 */ /* 0x000fe80000100800 */
[----:B------:R-:W-:Y:S04]  /*64d0*/  STL [R1+0x4], R16 ;  /* 0x0000041001007387 */ /* 0x000fe80000100800 */
[----:B------:R0:W-:Y:S02]  /*64e0*/  STL [R1], R2 ;  /* 0x0000000201007387 */ /* 0x0001e40000100800 */
[----:B0-----:R-:W-:-:S02]  /*64f0*/  IMAD.MOV.U32 R2, RZ, RZ, R6 ;  /* 0x000000ffff027224 */ /* 0x001fc400078e0006 */
[----:B------:R-:W-:Y:S01]  /*6500*/  IMAD.MOV.U32 R6, RZ, RZ, R4 ;  /* 0x000000ffff067224 */ /* 0x000fe200078e0004 */
[C---:B------:R-:W-:Y:S01]  /*6510*/  FSETP.GEU.AND P0, PT, |R3|.reuse, 1.469367938527859385e-39, PT ;  /* 0x001000000300780b */ /* 0x040fe20003f0e200 */
[----:B------:R-:W-:Y:S01]  /*6520*/  IMAD.MOV.U32 R4, RZ, RZ, 0x1 ;  /* 0x00000001ff047424 */ /* 0x000fe200078e00ff */
[----:B------:R-:W-:Y:S01]  /*6530*/  LOP3.LUT R8, R3, 0x800fffff, RZ, 0xc0, !PT ;  /* 0x800fffff03087812 */ /* 0x000fe200078ec0ff */
[----:B------:R-:W-:Y:S01]  /*6540*/  IMAD.MOV.U32 R16, RZ, RZ, 0x1ca00000 ;  /* 0x1ca00000ff107424 */ /* 0x000fe200078e00ff */
[----:B------:R-:W-:Y:S01]  /*6550*/  FSETP.GEU.AND P2, PT, |R7|, 1.469367938527859385e-39, PT ;  /* 0x001000000700780b */ /* 0x000fe20003f4e200 */
[----:B------:R-:W-:Y:S01]  /*6560*/  BSSY.RECONVERGENT B0, `(.L_x_91) ;  /* 0x000004f000007945 */ /* 0x000fe20003800200 */
[----:B------:R-:W-:Y:S01]  /*6570*/  LOP3.LUT R9, R8, 0x3ff00000, RZ, 0xfc, !PT ;  /* 0x3ff0000008097812 */ /* 0x000fe200078efcff */
[----:B------:R-:W-:Y:S01]  /*6580*/  IMAD.MOV.U32 R8, RZ, RZ, R2 ;  /* 0x000000ffff087224 */ /* 0x000fe200078e0002 */
[----:B------:R-:W-:Y:S02]  /*6590*/  LOP3.LUT R18, R3, 0x7ff00000, RZ, 0xc0, !PT ;  /* 0x7ff0000003127812 */ /* 0x000fe400078ec0ff */
[----:B------:R-:W-:-:S03]  /*65a0*/  LOP3.LUT R19, R7, 0x7ff00000, RZ, 0xc0, !PT ;  /* 0x7ff0000007137812 */ /* 0x000fc600078ec0ff */
[----:B------:R-:W-:Y:S01]  /*65b0*/  @!P0 DMUL R8, R2, 8.98846567431157953865e+307 ;  /* 0x7fe0000002088828 */ /* 0x000fe20000000000 */
[----:B------:R-:W-:Y:S01]  /*65c0*/  ISETP.GE.U32.AND P1, PT, R19, R18, PT ;  /* 0x000000121300720c */ /* 0x000fe20003f26070 */
[----:B------:R-:W-:Y:S02]  /*65d0*/  IMAD.MOV.U32 R17, RZ, RZ, R19 ;  /* 0x000000ffff117224 */ /* 0x000fe400078e0013 */
[----:B------:R-:W-:Y:S02]  /*65e0*/  IMAD.MOV.U32 R0, RZ, RZ, R18 ;  /* 0x000000ffff007224 */ /* 0x000fe400078e0012 */
[----:B------:R-:W0:Y:S04]  /*65f0*/  MUFU.RCP64H R5, R9 ;  /* 0x0000000900057308 */ /* 0x000e280000001800 */
[----:B------:R-:W-:-:S05]  /*6600*/  @!P0 LOP3.LUT R0, R9, 0x7ff00000, RZ, 0xc0, !PT ;  /* 0x7ff0000009008812 */ /* 0x000fca00078ec0ff */
[----:B------:R-:W-:Y:S01]  /*6610*/  VIADD R23, R0, 0xffffffff ;  /* 0xffffffff00177836 */ /* 0x000fe20000000000 */
[----:B0-----:R-:W-:-:S08]  /*6620*/  DFMA R10, R4, -R8, 1 ;  /* 0x3ff00000040a742b */ /* 0x001fd00000000808 */
[----:B------:R-:W-:-:S08]  /*6630*/  DFMA R10, R10, R10, R10 ;  /* 0x0000000a0a0a722b */ /* 0x000fd0000000000a */
[----:B------:R-:W-:Y:S01]  /*6640*/  DFMA R12, R4, R10, R4 ;  /* 0x0000000a040c722b */ /* 0x000fe20000000004 */
[----:B------:R-:W-:Y:S01]  /*6650*/  SEL R11, R16, 0x63400000, !P1 ;  /* 0x63400000100b7807 */ /* 0x000fe20004800000 */
[----:B------:R-:W-:-:S03]  /*6660*/  IMAD.MOV.U32 R10, RZ, RZ, R6 ;  /* 0x000000ffff0a7224 */ /* 0x000fc600078e0006 */
[C-C-:B------:R-:W-:Y:S02]  /*6670*/  @!P2 LOP3.LUT R4, R11.reuse, 0x80000000, R7.reuse, 0xf8, !PT ;  /* 0x800000000b04a812 */ /* 0x140fe400078ef807 */
[----:B------:R-:W-:Y:S01]  /*6680*/  LOP3.LUT R11, R11, 0x800fffff, R7, 0xf8, !PT ;  /* 0x800fffff0b0b7812 */ /* 0x000fe200078ef807 */
[----:B------:R-:W-:Y:S01]  /*6690*/  DFMA R14, R12, -R8, 1 ;  /* 0x3ff000000c0e742b */ /* 0x000fe20000000808 */
[----:B------:R-:W-:Y:S01]  /*66a0*/  @!P2 LOP3.LUT R5, R4, 0x100000, RZ, 0xfc, !PT ;  /* 0x001000000405a812 */ /* 0x000fe200078efcff */
[----:B------:R-:W-:-:S06]  /*66b0*/  @!P2 IMAD.MOV.U32 R4, RZ, RZ, RZ ;  /* 0x000000ffff04a224 */ /* 0x000fcc00078e00ff */
[----:B------:R-:W-:Y:S02]  /*66c0*/  @!P2 DFMA R10, R10, 2, -R4 ;  /* 0x400000000a0aa82b */ /* 0x000fe40000000804 */
[----:B------:R-:W-:-:S08]  /*66d0*/  DFMA R14, R12, R14, R12 ;  /* 0x0000000e0c0e722b */ /* 0x000fd0000000000c */
[----:B------:R-:W-:Y:S01]  /*66e0*/  @!P2 LOP3.LUT R17, R11, 0x7ff00000, RZ, 0xc0, !PT ;  /* 0x7ff000000b11a812 */ /* 0x000fe200078ec0ff */
[----:B------:R-:W-:-:S04]  /*66f0*/  DMUL R4, R14, R10 ;  /* 0x0000000a0e047228 */ /* 0x000fc80000000000 */
[----:B------:R-:W-:-:S04]  /*6700*/  VIADD R22, R17, 0xffffffff ;  /* 0xffffffff11167836 */ /* 0x000fc80000000000 */
[----:B------:R-:W-:Y:S01]  /*6710*/  DFMA R12, R4, -R8, R10 ;  /* 0x80000008040c722b */ /* 0x000fe2000000000a */
[----:B------:R-:W-:-:S04]  /*6720*/  ISETP.GT.U32.AND P0, PT, R22, 0x7feffffe, PT ;  /* 0x7feffffe1600780c */ /* 0x000fc80003f04070 */
[----:B------:R-:W-:-:S03]  /*6730*/  ISETP.GT.U32.OR P0, PT, R23, 0x7feffffe, P0 ;  /* 0x7feffffe1700780c */ /* 0x000fc60000704470 */
[----:B------:R-:W-:-:S10]  /*6740*/  DFMA R12, R14, R12, R4 ;  /* 0x0000000c0e0c722b */ /* 0x000fd40000000004 */
[----:B------:R-:W-:Y:S05]  /*6750*/  @P0 BRA `(.L_x_92) ;  /* 0x0000000000680947 */ /* 0x000fea0003800000 */
[CC--:B------:R-:W-:Y:S01]  /*6760*/  VIADDMNMX R0, R19.reuse, -R18.reuse, 0xb9600000, !PT ;  /* 0xb960000013007446 */ /* 0x0c0fe20007800912 */
[----:B------:R-:W-:Y:S01]  /*6770*/  IMAD.MOV.U32 R6, RZ, RZ, RZ ;  /* 0x000000ffff067224 */ /* 0x000fe200078e00ff */
[----:B------:R-:W-:Y:S02]  /*6780*/  ISETP.GE.U32.AND P0, PT, R19, R18, PT ;  /* 0x000000121300720c */ /* 0x000fe40003f06070 */
[----:B------:R-:W-:Y:S02]  /*6790*/  VIMNMX R0, PT, PT, R0, 0x46a00000, PT ;  /* 0x46a0000000007848 */ /* 0x000fe40003fe0100 */
[----:B------:R-:W-:-:S05]  /*67a0*/  SEL R5, R16, 0x63400000, !P0 ;  /* 0x6340000010057807 */ /* 0x000fca0004000000 */
[----:B------:R-:W-:-:S04]  /*67b0*/  IMAD.IADD R0, R0, 0x1, -R5 ;  /* 0x0000000100007824 */ /* 0x000fc800078e0a05 */
[----:B------:R-:W-:-:S06]  /*67c0*/  VIADD R7, R0, 0x7fe00000 ;  /* 0x7fe0000000077836 */ /* 0x000fcc0000000000 */
[----:B------:R-:W-:-:S10]  /*67d0*/  DMUL R4, R12, R6 ;  /* 0x000000060c047228 */ /* 0x000fd40000000000 */
[----:B------:R-:W-:-:S13]  /*67e0*/  FSETP.GTU.AND P0, PT, |R5|, 1.469367938527859385e-39, PT ;  /* 0x001000000500780b */ /* 0x000fda0003f0c200 */
[----:B------:R-:W-:Y:S05]  /*67f0*/  @P0 BRA `(.L_x_93) ;  /* 0x0000000000940947 */ /* 0x000fea0003800000 */
[----:B------:R-:W-:Y:S01]  /*6800*/  DFMA R8, R12, -R8, R10 ;  /* 0x800000080c08722b */ /* 0x000fe2000000000a */
[----:B------:R-:W-:-:S09]  /*6810*/  IMAD.MOV.U32 R6, RZ, RZ, RZ ;  /* 0x000000ffff067224 */ /* 0x000fd200078e00ff */
[C---:B------:R-:W-:Y:S02]  /*6820*/  FSETP.NEU.AND P0, PT, R9.reuse, RZ, PT ;  /* 0x000000ff0900720b */ /* 0x040fe40003f0d000 */
[----:B------:R-:W-:-:S04]  /*6830*/  LOP3.LUT R11, R9, 0x80000000, R3, 0x48, !PT ;  /* 0x80000000090b7812 */ /* 0x000fc800078e4803 */
[----:B------:R-:W-:-:S07]  /*6840*/  LOP3.LUT R7, R11, R7, RZ, 0xfc, !PT ;  /* 0x000000070b077212 */ /* 0x000fce00078efcff */
[----:B------:R-:W-:Y:S05]  /*6850*/  @!P0 BRA `(.L_x_93) ;  /* 0x00000000007c8947 */ /* 0x000fea0003800000 */
[----:B------:R-:W-:Y:S01]  /*6860*/  IMAD.MOV R3, RZ, RZ, -R0 ;  /* 0x000000ffff037224 */ /* 0x000fe200078e0a00 */
[----:B------:R-:W-:Y:S01]  /*6870*/  DMUL.RP R6, R12, R6 ;  /* 0x000000060c067228 */ /* 0x000fe20000008000 */
[----:B------:R-:W-:-:S06]  /*6880*/  IMAD.MOV.U32 R2, RZ, RZ, RZ ;  /* 0x000000ffff027224 */ /* 0x000fcc00078e00ff */
[----:B------:R-:W-:-:S03]  /*6890*/  DFMA R2, R4, -R2, R12 ;  /* 0x800000020402722b */ /* 0x000fc6000000000c */
[----:B------:R-:W-:-:S03]  /*68a0*/  LOP3.LUT R11, R7, R11, RZ, 0x3c, !PT ;  /* 0x0000000b070b7212 */ /* 0x000fc600078e3cff */
[----:B------:R-:W-:-:S04]  /*68b0*/  IADD3 R2, PT, PT, -R0, -0x43300000, RZ ;  /* 0xbcd0000000027810 */ /* 0x000fc80007ffe1ff */
[----:B------:R-:W-:-:S04]  /*68c0*/  FSETP.NEU.AND P0, PT, |R3|, R2, PT ;  /* 0x000000020300720b */ /* 0x000fc80003f0d200 */
[----:B------:R-:W-:Y:S02]  /*68d0*/  FSEL R4, R6, R4, !P0 ;  /* 0x0000000406047208 */ /* 0x000fe40004000000 */
[----:B------:R-:W-:Y:S01]  /*68e0*/  FSEL R5, R11, R5, !P0 ;  /* 0x000000050b057208 */ /* 0x000fe20004000000 */
[----:B------:R-:W-:Y:S06]  /*68f0*/  BRA `(.L_x_93) ;  /* 0x0000000000547947 */ /* 0x000fec0003800000 */
.L_x_92:
[----:B------:R-:W-:-:S14]  /*6900*/  DSETP.NAN.AND P0, PT, R6, R6, PT ;  /* 0x000000060600722a */ /* 0x000fdc0003f08000 */
[----:B------:R-:W-:Y:S05]  /*6910*/  @P0 BRA `(.L_x_94) ;  /* 0x0000000000440947 */ /* 0x000fea0003800000 */
[----:B------:R-:W-:-:S14]  /*6920*/  DSETP.NAN.AND P0, PT, R2, R2, PT ;  /* 0x000000020200722a */ /* 0x000fdc0003f08000 */
[----:B------:R-:W-:Y:S05]  /*6930*/  @P0 BRA `(.L_x_95) ;  /* 0x0000000000300947 */ /* 0x000fea0003800000 */
[----:B------:R-:W-:Y:S01]  /*6940*/  ISETP.NE.AND P0, PT, R17, R0, PT ;  /* 0x000000001100720c */ /* 0x000fe20003f05270 */
[----:B------:R-:W-:Y:S02]  /*6950*/  IMAD.MOV.U32 R4, RZ, RZ, 0x0 ;  /* 0x00000000ff047424 */ /* 0x000fe400078e00ff */
[----:B------:R-:W-:-:S10]  /*6960*/  IMAD.MOV.U32 R5, RZ, RZ, -0x80000 ;  /* 0xfff80000ff057424 */ /* 0x000fd400078e00ff */
[----:B------:R-:W-:Y:S05]  /*6970*/  @!P0 BRA `(.L_x_93) ;  /* 0x0000000000348947 */ /* 0x000fea0003800000 */
[----:B------:R-:W-:Y:S02]  /*6980*/  ISETP.NE.AND P0, PT, R17, 0x7ff00000, PT ;  /* 0x7ff000001100780c */ /* 0x000fe40003f05270 */
[----:B------:R-:W-:Y:S02]  /*6990*/  LOP3.LUT R5, R7, 0x80000000, R3, 0x48, !PT ;  /* 0x8000000007057812 */ /* 0x000fe400078e4803 */
[----:B------:R-:W-:-:S13]  /*69a0*/  ISETP.EQ.OR P0, PT, R0, RZ, !P0 ;  /* 0x000000ff0000720c */ /* 0x000fda0004702670 */
[----:B------:R-:W-:Y:S01]  /*69b0*/  @P0 LOP3.LUT R0, R5, 0x7ff00000, RZ, 0xfc, !PT ;  /* 0x7ff0000005000812 */ /* 0x000fe200078efcff */
[----:B------:R-:W-:Y:S02]  /*69c0*/  @!P0 IMAD.MOV.U32 R4, RZ, RZ, RZ ;  /* 0x000000ffff048224 */ /* 0x000fe400078e00ff */
[----:B------:R-:W-:Y:S02]  /*69d0*/  @P0 IMAD.MOV.U32 R4, RZ, RZ, RZ ;  /* 0x000000ffff040224 */ /* 0x000fe400078e00ff */
[----:B------:R-:W-:Y:S01]  /*69e0*/  @P0 IMAD.MOV.U32 R5, RZ, RZ, R0 ;  /* 0x000000ffff050224 */ /* 0x000fe200078e0000 */
[----:B------:R-:W-:Y:S06]  /*69f0*/  BRA `(.L_x_93) ;  /* 0x0000000000147947 */ /* 0x000fec0003800000 */
.L_x_95:
[----:B------:R-:W-:Y:S01]  /*6a00*/  LOP3.LUT R5, R3, 0x80000, RZ, 0xfc, !PT ;  /* 0x0008000003057812 */ /* 0x000fe200078efcff */
[----:B------:R-:W-:Y:S01]  /*6a10*/  IMAD.MOV.U32 R4, RZ, RZ, R2 ;  /* 0x000000ffff047224 */ /* 0x000fe200078e0002 */
[----:B------:R-:W-:Y:S06]  /*6a20*/  BRA `(.L_x_93) ;  /* 0x0000000000087947 */ /* 0x000fec0003800000 */
.L_x_94:
[----:B------:R-:W-:Y:S01]  /*6a30*/  LOP3.LUT R5, R7, 0x80000, RZ, 0xfc, !PT ;  /* 0x0008000007057812 */ /* 0x000fe200078efcff */
[----:B------:R-:W-:-:S07]  /*6a40*/  IMAD.MOV.U32 R4, RZ, RZ, R6 ;  /* 0x000000ffff047224 */ /* 0x000fce00078e0006 */
.L_x_93:
[----:B------:R-:W-:Y:S05]  /*6a50*/  BSYNC.RECONVERGENT B0 ;  /* 0x0000000000007941 */ /* 0x000fea0003800200 */
.L_x_91:
[----:B------:R-:W2:Y:S04]  /*6a60*/  LDL R2, [R1] ;  /* 0x0000000001027983 */ /* 0x000ea80000100800 */
        /* <DEDUP_REMOVED lines=8> */
        .weak           $__internal_1_$__cuda_sm20_dsqrt_rn_f64_mediumpath_v1
        .type           $__internal_1_$__cuda_sm20_dsqrt_rn_f64_mediumpath_v1,@function
        .size           $__internal_1_$__cuda_sm20_dsqrt_rn_f64_mediumpath_v1,($_Z9sa_kernelPdidddi$__internal_trig_reduction_slowpathd - $__internal_1_$__cuda_sm20_dsqrt_rn_f64_mediumpath_v1)
$__internal_1_$__cuda_sm20_dsqrt_rn_f64_mediumpath_v1:
[----:B------:R-:W-:Y:S02]  /*6af0*/  VIADD R1, R1, 0xfffffff8 ;  /* 0xfffffff801017836 */ /* 0x000fe40000000000 */
[----:B------:R-:W-:-:S03]  /*6b00*/  IMAD.MOV.U32 R3, RZ, RZ, R5 ;  /* 0x000000ffff037224 */ /* 0x000fc600078e0005 */
[----:B------:R0:W-:Y:S02]  /*6b10*/  STL [R1], R2 ;  /* 0x0000000201007387 */ /* 0x0001e40000100800 */
[----:B0-----:R-:W-:Y:S01]  /*6b20*/  IMAD.MOV.U32 R2, RZ, RZ, R4 ;  /* 0x000000ffff027224 */ /* 0x001fe200078e0004 */
[----:B------:R-:W-:Y:S01]  /*6b30*/  ISETP.GE.U32.AND P0, PT, R6, -0x3400000, PT ;  /* 0xfcc000000600780c */ /* 0x000fe20003f06070 */
[----:B------:R-:W-:-:S12]  /*6b40*/  BSSY.RECONVERGENT B0, `(.L_x_96) ;  /* 0x0000023000007945 */ /* 0x000fd80003800200 */
[----:B------:R-:W-:Y:S05]  /*6b50*/  @!P0 BRA `(.L_x_97) ;  /* 0x0000000000208947 */ /* 0x000fea0003800000 */
[----:B------:R-:W-:-:S10]  /*6b60*/  DFMA.RM R8, R8, R10, R12 ;  /* 0x0000000a0808722b */ /* 0x000fd4000000400c */
[----:B------:R-:W-:-:S05]  /*6b70*/  IADD3 R4, P0, PT, R8, 0x1, RZ ;  /* 0x0000000108047810 */ /* 0x000fca0007f1e0ff */
[----:B------:R-:W-:-:S06]  /*6b80*/  IMAD.X R5, RZ, RZ, R9, P0 ;  /* 0x000000ffff057224 */ /* 0x000fcc00000e0609 */
[----:B------:R-:W-:-:S08]  /*6b90*/  DFMA.RP R2, -R8, R4, R2 ;  /* 0x000000040802722b */ /* 0x000fd00000008102 */
[----:B------:R-:W-:-:S06]  /*6ba0*/  DSETP.GT.AND P0, PT, R2, RZ, PT ;  /* 0x000000ff0200722a */ /* 0x000fcc0003f04000 */
[----:B------:R-:W-:Y:S02]  /*6bb0*/  FSEL R4, R4, R8, P0 ;  /* 0x0000000804047208 */ /* 0x000fe40000000000 */
[----:B------:R-:W-:Y:S01]  /*6bc0*/  FSEL R5, R5, R9, P0 ;  /* 0x0000000905057208 */ /* 0x000fe20000000000 */
[----:B------:R-:W-:Y:S06]  /*6bd0*/  BRA `(.L_x_98) ;  /* 0x0000000000647947 */ /* 0x000fec0003800000 */
.L_x_97:
[----:B------:R-:W-:-:S14]  /*6be0*/  DSETP.NE.AND P0, PT, R2, RZ, PT ;  /* 0x000000ff0200722a */ /* 0x000fdc0003f05000 */
[----:B------:R-:W-:Y:S05]  /*6bf0*/  @!P0 BRA `(.L_x_99) ;  /* 0x0000000000588947 */ /* 0x000fea0003800000 */
[----:B------:R-:W-:-:S13]  /*6c00*/  ISETP.GE.AND P0, PT, R3, RZ, PT ;  /* 0x000000ff0300720c */ /* 0x000fda0003f06270 */
[----:B------:R-:W-:Y:S02]  /*6c10*/  @!P0 IMAD.MOV.U32 R4, RZ, RZ, 0x0 ;  /* 0x00000000ff048424 */ /* 0x000fe400078e00ff */
[----:B------:R-:W-:Y:S01]  /*6c20*/  @!P0 IMAD.MOV.U32 R5, RZ, RZ, -0x80000 ;  /* 0xfff80000ff058424 */ /* 0x000fe200078e00ff */
[----:B------:R-:W-:Y:S06]  /*6c30*/  @!P0 BRA `(.L_x_98) ;  /* 0x00000000004c8947 */ /* 0x000fec0003800000 */
[----:B------:R-:W-:-:S13]  /*6c40*/  ISETP.GT.AND P0, PT, R3, 0x7fefffff, PT ;  /* 0x7fefffff0300780c */ /* 0x000fda0003f04270 */
[----:B------:R-:W-:Y:S05]  /*6c50*/  @P0 BRA `(.L_x_99) ;  /* 0x0000000000400947 */ /* 0x000fea0003800000 */
[----:B------:R-:W-:Y:S01]  /*6c60*/  DMUL R2, R2, 8.11296384146066816958e+31 ;  /* 0x4690000002027828 */ /* 0x000fe20000000000 */
[----:B------:R-:W-:Y:S02]  /*6c70*/  IMAD.MOV.U32 R4, RZ, RZ, RZ ;  /* 0x000000ffff047224 */ /* 0x000fe400078e00ff */
[----:B------:R-:W-:Y:S02]  /*6c80*/  IMAD.MOV.U32 R8, RZ, RZ, 0x0 ;  /* 0x00000000ff087424 */ /* 0x000fe400078e00ff */
[----:B------:R-:W-:Y:S01]  /*6c90*/  IMAD.MOV.U32 R9, RZ, RZ, 0x3fd80000 ;  /* 0x3fd80000ff097424 */ /* 0x000fe200078e00ff */
[----:B------:R-:W0:Y:S02]  /*6ca0*/  MUFU.RSQ64H R5, R3 ;  /* 0x0000000300057308 */ /* 0x000e240000001c00 */
[----:B0-----:R-:W-:-:S08]  /*6cb0*/  DMUL R6, R4, R4 ;  /* 0x0000000404067228 */ /* 0x001fd00000000000 */
[----:B------:R-:W-:-:S08]  /*6cc0*/  DFMA R6, R2, -R6, 1 ;  /* 0x3ff000000206742b */ /* 0x000fd00000000806 */
[----:B------:R-:W-:Y:S02]  /*6cd0*/  DFMA R8, R6, R8, 0.5 ;  /* 0x3fe000000608742b */ /* 0x000fe40000000008 */
[----:B------:R-:W-:-:S08]  /*6ce0*/  DMUL R6, R4, R6 ;  /* 0x0000000604067228 */ /* 0x000fd00000000000 */
[----:B------:R-:W-:-:S08]  /*6cf0*/  DFMA R6, R8, R6, R4 ;  /* 0x000000060806722b */ /* 0x000fd00000000004 */
[----:B------:R-:W-:Y:S02]  /*6d00*/  DMUL R4, R2, R6 ;  /* 0x0000000602047228 */ /* 0x000fe40000000000 */
[----:B------:R-:W-:-:S06]  /*6d10*/  VIADD R7, R7, 0xfff00000 ;  /* 0xfff0000007077836 */ /* 0x000fcc0000000000 */
[----:B------:R-:W-:-:S08]  /*6d20*/  DFMA R8, R4, -R4, R2 ;  /* 0x800000040408722b */ /* 0x000fd00000000002 */
[----:B------:R-:W-:-:S10]  /*6d30*/  DFMA R4, R6, R8, R4 ;  /* 0x000000080604722b */ /* 0x000fd40000000004 */
[----:B------:R-:W-:Y:S01]  /*6d40*/  VIADD R5, R5, 0xfcb00000 ;  /* 0xfcb0000005057836 */ /* 0x000fe20000000000 */
[----:B------:R-:W-:Y:S06]  /*6d50*/  BRA `(.L_x_98) ;  /* 0x0000000000047947 */ /* 0x000fec0003800000 */
.L_x_99:
[----:B------:R-:W-:-:S11]  /*6d60*/  DADD R4, R2, R2 ;  /* 0x0000000002047229 */ /* 0x000fd60000000002 */
.L_x_98:
[----:B------:R-:W-:Y:S05]  /*6d70*/  BSYNC.RECONVERGENT B0 ;  /* 0x0000000000007941 */ /* 0x000fea0003800200 */
.L_x_96:
[----:B------:R0:W2:Y:S02]  /*6d80*/  LDL R2, [R1] ;  /* 0x0000000001027983 */ /* 0x0000a40000100800 */
[----:B0-----:R-:W-:Y:S01]  /*6d90*/  VIADD R1, R1, 0x8 ;  /* 0x0000000801017836 */ /* 0x001fe20000000000 */
[----:B--2---:R-:W-:Y:S06]  /*6da0*/  RET.REL.NODEC R20 `(_Z9sa_kernelPdidddi) ;  /* 0xffffff9014947950 */ /* 0x004fec0003c3ffff */
        .type           $_Z9sa_kernelPdidddi$__internal_trig_reduction_slowpathd,@function
        .size           $_Z9sa_kernelPdidddi$__internal_trig_reduction_slowpathd,(.L_x_113 - $_Z9sa_kernelPdidddi$__internal_trig_reduction_slowpathd)
$_Z9sa_kernelPdidddi$__internal_trig_reduction_slowpathd:
[----:B------:R-:W-:-:S05]  /*6db0*/  VIADD R1, R1, 0xffffffb0 ;  /* 0xffffffb001017836 */ /* 0x000fca0000000000 */
[----:B------:R0:W-:Y:S04]  /*6dc0*/  STL [R1+0x48], R27 ;  /* 0x0000481b01007387 */ /* 0x0001e80000100800 */
[----:B------:R0:W-:Y:S04]  /*6dd0*/  STL [R1+0x44], R25 ;  /* 0x0000441901007387 */ /* 0x0001e80000100800 */
[----:B------:R0:W-:Y:S04]  /*6de0*/  STL [R1+0x40], R24 ;  /* 0x0000401801007387 */ /* 0x0001e80000100800 */
[----:B------:R0:W-:Y:S04]  /*6df0*/  STL [R1+0x3c], R23 ;  /* 0x00003c1701007387 */ /* 0x0001e80000100800 */
[----:B------:R0:W-:Y:S04]  /*6e00*/  STL [R1+0x38], R22 ;  /* 0x0000381601007387 */ /* 0x0001e80000100800 */
[----:B------:R0:W-:Y:S04]  /*6e10*/  STL [R1+0x34], R19 ;  /* 0x0000341301007387 */ /* 0x0001e80000100800 */
[----:B------:R0:W-:Y:S04]  /*6e20*/  STL [R1+0x30], R18 ;  /* 0x0000301201007387 */ /* 0x0001e80000100800 */
[----:B------:R0:W-:Y:S04]  /*6e30*/  STL [R1+0x2c], R17 ;  /* 0x00002c1101007387 */ /* 0x0001e80000100800 */
[----:B------:R0:W-:Y:S01]  /*6e40*/  STL [R1+0x28], R2 ;  /* 0x0000280201007387 */ /* 0x0001e20000100800 */
[----:B------:R-:W-:Y:S01]  /*6e50*/  SHF.R.U32.HI R10, RZ, 0x14, R5 ;  /* 0x00000014ff0a7819 */ /* 0x000fe20000011605 */
[----:B------:R-:W-:Y:S01]  /*6e60*/  BSSY.RECONVERGENT B0, `(.L_x_100) ;  /* 0x0000096000007945 */ /* 0x000fe20003800200 */
[----:B------:R-:W-:-:S02]  /*6e70*/  IMAD.MOV.U32 R6, RZ, RZ, RZ ;  /* 0x000000ffff067224 */ /* 0x000fc400078e00ff */
[----:B------:R-:W-:-:S04]  /*6e80*/  LOP3.LUT R0, R10, 0x7ff, RZ, 0xc0, !PT ;  /* 0x000007ff0a007812 */ /* 0x000fc800078ec0ff */
[----:B------:R-:W-:-:S13]  /*6e90*/  ISETP.NE.AND P0, PT, R0, 0x7ff, PT ;  /* 0x000007ff0000780c */ /* 0x000fda0003f05270 */
[----:B0-----:R-:W-:Y:S05]  /*6ea0*/  @!P0 BRA `(.L_x_101) ;  /* 0x0000000800448947 */ /* 0x001fea0003800000 */
[----:B------:R-:W-:Y:S01]  /*6eb0*/  VIADD R0, R0, 0xfffffc00 ;  /* 0xfffffc0000007836 */ /* 0x000fe20000000000 */
[----:B------:R-:W-:Y:S01]  /*6ec0*/  BSSY.RECONVERGENT B1, `(.L_x_102) ;  /* 0x000002e000017945 */ /* 0x000fe20003800200 */
[----:B------:R-:W-:-:S03]  /*6ed0*/  CS2R R22, SRZ ;  /* 0x0000000000167805 */ /* 0x000fc6000001ff00 */
[----:B------:R-:W-:Y:S02]  /*6ee0*/  SHF.R.U32.HI R17, RZ, 0x6, R0 ;  /* 0x00000006ff117819 */ /* 0x000fe40000011600 */
[----:B------:R-:W-:Y:S02]  /*6ef0*/  ISETP.GE.U32.AND P0, PT, R0, 0x80, PT ;  /* 0x000000800000780c */ /* 0x000fe40003f06070 */
[C---:B------:R-:W-:Y:S02]  /*6f00*/  IADD3 R0, PT, PT, -R17.reuse, 0x13, RZ ;  /* 0x0000001311007810 */ /* 0x040fe40007ffe1ff */
[----:B------:R-:W-:Y:S02]  /*6f10*/  IADD3 R6, PT, PT, -R17, 0xf, RZ ;  /* 0x0000000f11067810 */ /* 0x000fe40007ffe1ff */
[----:B------:R-:W-:-:S04]  /*6f20*/  SEL R12, R0, 0x12, P0 ;  /* 0x00000012000c7807 */ /* 0x000fc80000000000 */
[----:B------:R-:W-:-:S13]  /*6f30*/  ISETP.GE.AND P0, PT, R6, R12, PT ;  /* 0x0000000c0600720c */ /* 0x000fda0003f06270 */
[----:B------:R-:W-:Y:S05]  /*6f40*/  @P0 BRA `(.L_x_103) ;  /* 0x0000000000940947 */ /* 0x000fea0003800000 */
[----:B------:R-:W0:Y:S01]  /*6f50*/  LDC.64 R24, c[0x0][0x358] ;  /* 0x0000d600ff187b82 */ /* 0x000e220000000a00 */
[C---:B------:R-:W-:Y:S01]  /*6f60*/  SHF.L.U64.HI R7, R4.reuse, 0xb, R5 ;  /* 0x0000000b04077819 */ /* 0x040fe20000010205 */
[----:B------:R-:W-:Y:S01]  /*6f70*/  BSSY.RECONVERGENT B2, `(.L_x_104) ;  /* 0x0000021000027945 */ /* 0x000fe20003800200 */
[----:B------:R-:W-:Y:S01]  /*6f80*/  IMAD.SHL.U32 R15, R4, 0x800, RZ ;  /* 0x00000800040f7824 */ /* 0x000fe200078e00ff */
[----:B------:R-:W-:Y:S01]  /*6f90*/  IADD3 R0, PT, PT, RZ, -R17, -R12 ;  /* 0x80000011ff007210 */ /* 0x000fe20007ffe80c */
[----:B------:R-:W-:Y:S01]  /*6fa0*/  IMAD.MOV.U32 R11, RZ, RZ, R6 ;  /* 0x000000ffff0b7224 */ /* 0x000fe200078e0006 */
[----:B------:R-:W-:Y:S01]  /*6fb0*/  CS2R R22, SRZ ;  /* 0x0000000000167805 */ /* 0x000fe2000001ff00 */
[----:B------:R-:W-:Y:S01]  /*6fc0*/  IMAD.MOV.U32 R4, RZ, RZ, RZ ;  /* 0x000000ffff047224 */ /* 0x000fe200078e00ff */
[----:B------:R-:W1:Y:S01]  /*6fd0*/  LDC.64 R2, c[0x4][0x40] ;  /* 0x01001000ff027b82 */ /* 0x000e620000000a00 */
[----:B------:R-:W-:-:S07]  /*6fe0*/  LOP3.LUT R19, R7, 0x80000000, RZ, 0xfc, !PT ;  /* 0x8000000007137812 */ /* 0x000fce00078efcff */
.L_x_105:
[----:B0-----:R-:W-:Y:S01]  /*6ff0*/  R2UR UR4, R24 ;  /* 0x00000000180472ca */ /* 0x001fe200000e0000 */
[----:B-1----:R-:W-:Y:S01]  /*7000*/  IMAD.WIDE R6, R11, 0x8, R2 ;  /* 0x000000080b067825 */ /* 0x002fe200078e0202 */
[----:B------:R-:W-:-:S13]  /*7010*/  R2UR UR5, R25 ;  /* 0x00000000190572ca */ /* 0x000fda00000e0000 */
[----:B------:R-:W2:Y:S01]  /*7020*/  LDG.E.64.CONSTANT R6, desc[UR4][R6.64] ;  /* 0x0000000406067981 */ /* 0x000ea2000c1e9b00 */
[----:B------:R-:W-:Y:S02]  /*7030*/  VIADD R0, R0, 0x1 ;  /* 0x0000000100007836 */ /* 0x000fe40000000000 */
[----:B------:R-:W-:Y:S02]  /*7040*/  VIADD R11, R11, 0x1 ;  /* 0x000000010b0b7836 */ /* 0x000fe40000000000 */
[----:B--2---:R-:W-:-:S04]  /*7050*/  IMAD.WIDE.U32 R8, P2, R6, R15, R22 ;  /* 0x0000000f06087225 */ /* 0x004fc80007840016 */
[----:B------:R-:W-:Y:S02]  /*7060*/  IMAD R13, R6, R19, RZ ;  /* 0x00000013060d7224 */ /* 0x000fe400078e02ff */
[CC--:B------:R-:W-:Y:S02]  /*7070*/  IMAD R14, R7.reuse, R15.reuse, RZ ;  /* 0x0000000f070e7224 */ /* 0x0c0fe400078e02ff */
[----:B------:R-:W-:Y:S01]  /*7080*/  IMAD.HI.U32 R23, R7, R15, RZ ;  /* 0x0000000f07177227 */ /* 0x000fe200078e00ff */
[----:B------:R-:W-:-:S03]  /*7090*/  IADD3 R9, P0, PT, R13, R9, RZ ;  /* 0x000000090d097210 */ /* 0x000fc60007f1e0ff */
[----:B------:R-:W-:Y:S01]  /*70a0*/  IMAD R13, R4, 0x8, R1 ;  /* 0x00000008040d7824 */ /* 0x000fe200078e0201 */
[----:B------:R-:W-:Y:S01]  /*70b0*/  IADD3 R9, P1, PT, R14, R9, RZ ;  /* 0x000000090e097210 */ /* 0x000fe20007f3e0ff */
[----:B------:R-:W-:-:S04]  /*70c0*/  IMAD.HI.U32 R14, R6, R19, RZ ;  /* 0x00000013060e7227 */ /* 0x000fc800078e00ff */
[----:B------:R-:W-:Y:S01]  /*70d0*/  IMAD.X R6, RZ, RZ, R14, P2 ;  /* 0x000000ffff067224 */ /* 0x000fe200010e060e */
[----:B------:R2:W-:Y:S01]  /*70e0*/  STL.64 [R13], R8 ;  /* 0x000000080d007387 */ /* 0x0005e20000100a00 */
[----:B------:R-:W-:-:S03]  /*70f0*/  IMAD.HI.U32 R14, R7, R19, RZ ;  /* 0x00000013070e7227 */ /* 0x000fc600078e00ff */
[----:B------:R-:W-:Y:S01]  /*7100*/  IADD3.X R6, P0, PT, R23, R6, RZ, P0, !PT ;  /* 0x0000000617067210 */ /* 0x000fe2000071e4ff */
[----:B------:R-:W-:Y:S02]  /*7110*/  IMAD R7, R7, R19, RZ ;  /* 0x0000001307077224 */ /* 0x000fe400078e02ff */
[----:B------:R-:W-:-:S03]  /*7120*/  VIADD R4, R4, 0x1 ;  /* 0x0000000104047836 */ /* 0x000fc60000000000 */
[----:B------:R-:W-:Y:S01]  /*7130*/  IADD3.X R22, P1, PT, R7, R6, RZ, P1, !PT ;  /* 0x0000000607167210 */ /* 0x000fe20000f3e4ff */
[----:B------:R-:W-:Y:S01]  /*7140*/  IMAD.X R6, RZ, RZ, R14, P0 ;  /* 0x000000ffff067224 */ /* 0x000fe200000e060e */
[----:B------:R-:W-:-:S03]  /*7150*/  ISETP.NE.AND P0, PT, R0, -0xf, PT ;  /* 0xfffffff10000780c */ /* 0x000fc60003f05270 */
[----:B------:R-:W-:-:S10]  /*7160*/  IMAD.X R23, RZ, RZ, R6, P1 ;  /* 0x000000ffff177224 */ /* 0x000fd400008e0606 */
[----:B--2---:R-:W-:Y:S05]  /*7170*/  @P0 BRA `(.L_x_105) ;  /* 0xfffffffc009c0947 */ /* 0x004fea000383ffff */
[----:B------:R-:W-:Y:S05]  /*7180*/  BSYNC.RECONVERGENT B2 ;  /* 0x0000000000027941 */ /* 0x000fea0003800200 */
.L_x_104:
[----:B------:R-:W-:-:S07]  /*7190*/  IMAD.MOV.U32 R6, RZ, RZ, R12 ;  /* 0x000000ffff067224 */ /* 0x000fce00078e000c */
.L_x_103:
[----:B------:R-:W-:Y:S05]  /*71a0*/  BSYNC.RECONVERGENT B1 ;  /* 0x0000000000017941 */ /* 0x000fea0003800200 */
.L_x_102:
[----:B------:R-:W-:Y:S01]  /*71b0*/  LOP3.LUT P0, R27, R10, 0x3f, RZ, 0xc0, !PT ;  /* 0x0000003f0a1b7812 */ /* 0x000fe2000780c0ff */
[----:B------:R-:W-:-:S04]  /*71c0*/  IMAD.IADD R0, R17, 0x1, R6 ;  /* 0x0000000111007824 */ /* 0x000fc800078e0206 */
[----:B------:R-:W-:-:S05]  /*71d0*/  IMAD.U32 R25, R0, 0x8, R1 ;  /* 0x0000000800197824 */ /* 0x000fca00078e0001 */
[----:B------:R0:W-:Y:S04]  /*71e0*/  STL.64 [R25+-0x78], R22 ;  /* 0xffff881619007387 */ /* 0x0001e80000100a00 */
[----:B------:R-:W2:Y:S04]  /*71f0*/  @P0 LDL.64 R8, [R1+0x8] ;  /* 0x0000080001080983 */ /* 0x000ea80000100a00 */
[----:B------:R-:W3:Y:S04]  /*7200*/  LDL.64 R18, [R1+0x10] ;  /* 0x0000100001127983 */ /* 0x000ee80000100a00 */
[----:B------:R-:W4:Y:S01]  /*7210*/  LDL.64 R2, [R1+0x18] ;  /* 0x0000180001027983 */ /* 0x000f220000100a00 */
[----:B------:R-:W-:Y:S01]  /*7220*/  @P0 LOP3.LUT R0, R27, 0x3f, RZ, 0x3c, !PT ;  /* 0x0000003f1b000812 */ /* 0x000fe200078e3cff */
[----:B------:R-:W-:Y:S01]  /*7230*/  BSSY.RECONVERGENT B1, `(.L_x_106) ;  /* 0x0000034000017945 */ /* 0x000fe20003800200 */
[----:B--2---:R-:W-:-:S02]  /*7240*/  @P0 SHF.R.U64 R7, R8, 0x1, R9 ;  /* 0x0000000108070819 */ /* 0x004fc40000001209 */
[----:B------:R-:W-:Y:S02]  /*7250*/  @P0 SHF.R.U32.HI R9, RZ, 0x1, R9 ;  /* 0x00000001ff090819 */ /* 0x000fe40000011609 */
[CC--:B---3--:R-:W-:Y:S02]  /*7260*/  @P0 SHF.L.U32 R11, R18.reuse, R27.reuse, RZ ;  /* 0x0000001b120b0219 */ /* 0x0c8fe400000006ff */
[----:B------:R-:W-:Y:S02]  /*7270*/  @P0 SHF.R.U64 R4, R7, R0, R9 ;  /* 0x0000000007040219 */ /* 0x000fe40000001209 */
[--C-:B------:R-:W-:Y:S02]  /*7280*/  @P0 SHF.R.U32.HI R17, RZ, 0x1, R19.reuse ;  /* 0x00000001ff110819 */ /* 0x100fe40000011613 */
[C-C-:B------:R-:W-:Y:S02]  /*7290*/  @P0 SHF.R.U64 R15, R18.reuse, 0x1, R19.reuse ;  /* 0x00000001120f0819 */ /* 0x140fe40000001213 */
[----:B------:R-:W-:-:S02]  /*72a0*/  @P0 SHF.L.U64.HI R13, R18, R27, R19 ;  /* 0x0000001b120d0219 */ /* 0x000fc40000010213 */
[----:B------:R-:W-:Y:S02]  /*72b0*/  @P0 SHF.R.U32.HI R6, RZ, R0, R9 ;  /* 0x00000000ff060219 */ /* 0x000fe40000011609 */
[----:B------:R-:W-:Y:S02]  /*72c0*/  @P0 LOP3.LUT R18, R11, R4, RZ, 0xfc, !PT ;  /* 0x000000040b120212 */ /* 0x000fe400078efcff */
[-C--:B----4-:R-:W-:Y:S02]  /*72d0*/  @P0 SHF.L.U32 R7, R2, R27.reuse, RZ ;  /* 0x0000001b02070219 */ /* 0x090fe400000006ff */
[----:B------:R-:W-:Y:S01]  /*72e0*/  @P0 SHF.R.U64 R8, R15, R0, R17 ;  /* 0x000000000f080219 */ /* 0x000fe20000001211 */
[----:B------:R-:W-:Y:S01]  /*72f0*/  IMAD.SHL.U32 R9, R18, 0x4, RZ ;  /* 0x0000000412097824 */ /* 0x000fe200078e00ff */
[----:B------:R-:W-:Y:S02]  /*7300*/  @P0 LOP3.LUT R19, R13, R6, RZ, 0xfc, !PT ;  /* 0x000000060d130212 */ /* 0x000fe400078efcff */
[----:B------:R-:W-:-:S02]  /*7310*/  @P0 SHF.L.U64.HI R11, R2, R27, R3 ;  /* 0x0000001b020b0219 */ /* 0x000fc40000010203 */
[----:B------:R-:W-:Y:S02]  /*7320*/  @P0 SHF.R.U32.HI R0, RZ, R0, R17 ;  /* 0x00000000ff000219 */ /* 0x000fe40000011611 */
[----:B------:R-:W-:Y:S02]  /*7330*/  @P0 LOP3.LUT R2, R7, R8, RZ, 0xfc, !PT ;  /* 0x0000000807020212 */ /* 0x000fe400078efcff */
[----:B------:R-:W-:Y:S02]  /*7340*/  SHF.L.U64.HI R15, R18, 0x2, R19 ;  /* 0x00000002120f7819 */ /* 0x000fe40000010213 */
[----:B------:R-:W-:Y:S02]  /*7350*/  @P0 LOP3.LUT R3, R11, R0, RZ, 0xfc, !PT ;  /* 0x000000000b030212 */ /* 0x000fe400078efcff */
[----:B------:R-:W-:Y:S02]  /*7360*/  SHF.L.W.U32.HI R19, R19, 0x2, R2 ;  /* 0x0000000213137819 */ /* 0x000fe40000010e02 */
[----:B------:R-:W-:-:S02]  /*7370*/  IADD3 RZ, P0, PT, RZ, -R9, RZ ;  /* 0x80000009ffff7210 */ /* 0x000fc40007f1e0ff */
[----:B------:R-:W-:Y:S02]  /*7380*/  LOP3.LUT R0, RZ, R15, RZ, 0x33, !PT ;  /* 0x0000000fff007212 */ /* 0x000fe400078e33ff */
[----:B------:R-:W-:Y:S02]  /*7390*/  SHF.L.W.U32.HI R2, R2, 0x2, R3 ;  /* 0x0000000202027819 */ /* 0x000fe40000010e03 */
[----:B------:R-:W-:Y:S02]  /*73a0*/  LOP3.LUT R4, RZ, R19, RZ, 0x33, !PT ;  /* 0x00000013ff047212 */ /* 0x000fe400078e33ff */
[----:B------:R-:W-:Y:S02]  /*73b0*/  IADD3.X R0, P0, PT, RZ, R0, RZ, P0, !PT ;  /* 0x00000000ff007210 */ /* 0x000fe4000071e4ff */
[----:B------:R-:W-:Y:S02]  /*73c0*/  LOP3.LUT R6, RZ, R2, RZ, 0x33, !PT ;  /* 0x00000002ff067212 */ /* 0x000fe400078e33ff */
[----:B------:R-:W-:-:S02]  /*73d0*/  IADD3.X R4, P1, PT, RZ, R4, RZ, P0, !PT ;  /* 0x00000004ff047210 */ /* 0x000fc4000073e4ff */
[----:B------:R-:W-:-:S03]  /*73e0*/  ISETP.GT.U32.AND P2, PT, R19, -0x1, PT ;  /* 0xffffffff1300780c */ /* 0x000fc60003f44070 */
[----:B------:R-:W-:Y:S01]  /*73f0*/  IMAD.X R7, RZ, RZ, R6, P1 ;  /* 0x000000ffff077224 */ /* 0x000fe200008e0606 */
[----:B------:R-:W-:-:S04]  /*7400*/  ISETP.GT.AND.EX P0, PT, R2, -0x1, PT, P2 ;  /* 0xffffffff0200780c */ /* 0x000fc80003f04320 */
[----:B------:R-:W-:Y:S02]  /*7410*/  SEL R13, R2, R7, P0 ;  /* 0x00000007020d7207 */ /* 0x000fe40000000000 */
[----:B------:R-:W-:Y:S02]  /*7420*/  SEL R11, R19, R4, P0 ;  /* 0x00000004130b7207 */ /* 0x000fe40000000000 */
[----:B------:R-:W-:-:S04]  /*7430*/  ISETP.NE.U32.AND P1, PT, R13, RZ, PT ;  /* 0x000000ff0d00720c */ /* 0x000fc80003f25070 */
[----:B------:R-:W-:Y:S01]  /*7440*/  SEL R4, R11, R13, !P1 ;  /* 0x0000000d0b047207 */ /* 0x000fe20004800000 */
[----:B------:R-:W-:-:S05]  /*7450*/  @!P0 IMAD.MOV R9, RZ, RZ, -R9 ;  /* 0x000000ffff098224 */ /* 0x000fca00078e0a09 */
[----:B------:R-:W1:Y:S02]  /*7460*/  FLO.U32 R4, R4 ;  /* 0x0000000400047300 */ /* 0x000e6400000e0000 */
[C---:B-1----:R-:W-:Y:S02]  /*7470*/  IADD3 R6, PT, PT, -R4.reuse, 0x1f, RZ ;  /* 0x0000001f04067810 */ /* 0x042fe40007ffe1ff */
[----:B------:R-:W-:-:S03]  /*7480*/  IADD3 R8, PT, PT, -R4, 0x3f, RZ ;  /* 0x0000003f04087810 */ /* 0x000fc60007ffe1ff */
[----:B------:R-:W-:Y:S01]  /*7490*/  @P1 IMAD.MOV R8, RZ, RZ, R6 ;  /* 0x000000ffff081224 */ /* 0x000fe200078e0206 */
[----:B------:R-:W-:-:S04]  /*74a0*/  SEL R6, R15, R0, P0 ;  /* 0x000000000f067207 */ /* 0x000fc80000000000 */
[----:B------:R-:W-:-:S13]  /*74b0*/  ISETP.NE.AND P1, PT, R8, RZ, PT ;  /* 0x000000ff0800720c */ /* 0x000fda0003f25270 */
[----:B0-----:R-:W-:Y:S05]  /*74c0*/  @!P1 BRA `(.L_x_107) ;  /* 0x0000000000289947 */ /* 0x001fea0003800000 */
[C---:B------:R-:W-:Y:S02]  /*74d0*/  LOP3.LUT R0, R8.reuse, 0x3f, RZ, 0xc0, !PT ;  /* 0x0000003f08007812 */ /* 0x040fe400078ec0ff */
[--C-:B------:R-:W-:Y:S02]  /*74e0*/  SHF.R.U64 R7, R9, 0x1, R6.reuse ;  /* 0x0000000109077819 */ /* 0x100fe40000001206 */
[----:B------:R-:W-:Y:S02]  /*74f0*/  SHF.R.U32.HI R9, RZ, 0x1, R6 ;  /* 0x00000001ff097819 */ /* 0x000fe40000011606 */
[----:B------:R-:W-:Y:S02]  /*7500*/  LOP3.LUT R4, R8, 0x3f, RZ, 0xc, !PT ;  /* 0x0000003f08047812 */ /* 0x000fe400078e0cff */
[CC--:B------:R-:W-:Y:S02]  /*7510*/  SHF.L.U64.HI R13, R11.reuse, R0.reuse, R13 ;  /* 0x000000000b0d7219 */ /* 0x0c0fe4000001020d */
[----:B------:R-:W-:-:S02]  /*7520*/  SHF.L.U32 R11, R11, R0, RZ ;  /* 0x000000000b0b7219 */ /* 0x000fc400000006ff */
[-CC-:B------:R-:W-:Y:S02]  /*7530*/  SHF.R.U64 R0, R7, R4.reuse, R9.reuse ;  /* 0x0000000407007219 */ /* 0x180fe40000001209 */
[----:B------:R-:W-:Y:S02]  /*7540*/  SHF.R.U32.HI R4, RZ, R4, R9 ;  /* 0x00000004ff047219 */ /* 0x000fe40000011609 */
[----:B------:R-:W-:Y:S02]  /*7550*/  LOP3.LUT R11, R11, R0, RZ, 0xfc, !PT ;  /* 0x000000000b0b7212 */ /* 0x000fe400078efcff */
[----:B------:R-:W-:-:S07]  /*7560*/  LOP3.LUT R13, R13, R4, RZ, 0xfc, !PT ;  /* 0x000000040d0d7212 */ /* 0x000fce00078efcff */
.L_x_107:
[----:B------:R-:W-:Y:S05]  /*7570*/  BSYNC.RECONVERGENT B1 ;  /* 0x0000000000017941 */ /* 0x000fea0003800200 */
.L_x_106:
[----:B------:R-:W-:-:S04]  /*7580*/  IMAD.WIDE.U32 R14, R11, 0x2168c235, RZ ;  /* 0x2168c2350b0e7825 */ /* 0x000fc800078e00ff */
[----:B------:R-:W-:Y:S01]  /*7590*/  IMAD.MOV.U32 R6, RZ, RZ, R15 ;  /* 0x000000ffff067224 */ /* 0x000fe200078e000f */
[----:B------:R-:W-:Y:S01]  /*75a0*/  IADD3 RZ, P1, PT, R14, R14, RZ ;  /* 0x0000000e0eff7210 */ /* 0x000fe20007f3e0ff */
[----:B------:R-:W-:Y:S02]  /*75b0*/  IMAD.MOV.U32 R7, RZ, RZ, RZ ;  /* 0x000000ffff077224 */ /* 0x000fe400078e00ff */
[----:B------:R-:W-:-:S04]  /*75c0*/  IMAD.HI.U32 R0, R13, -0x36f0255e, RZ ;  /* 0xc90fdaa20d007827 */ /* 0x000fc800078e00ff */
[----:B------:R-:W-:-:S04]  /*75d0*/  IMAD.WIDE.U32 R6, R11, -0x36f0255e, R6 ;  /* 0xc90fdaa20b067825 */ /* 0x000fc800078e0006 */
[----:B------:R-:W-:-:S04]  /*75e0*/  IMAD.WIDE.U32 R6, P2, R13, 0x2168c235, R6 ;  /* 0x2168c2350d067825 */ /* 0x000fc80007840006 */
[----:B------:R-:W-:Y:S01]  /*75f0*/  IMAD R13, R13, -0x36f0255e, RZ ;  /* 0xc90fdaa20d0d7824 */ /* 0x000fe200078e02ff */
[----:B------:R-:W-:Y:S01]  /*7600*/  IADD3.X RZ, P1, PT, R6, R6, RZ, P1, !PT ;  /* 0x0000000606ff7210 */ /* 0x000fe20000f3e4ff */
[----:B------:R-:W-:-:S03]  /*7610*/  IMAD.X R0, RZ, RZ, R0, P2 ;  /* 0x000000ffff007224 */ /* 0x000fc600010e0600 */
[----:B------:R-:W-:-:S04]  /*7620*/  IADD3 R4, P2, PT, R13, R7, RZ ;  /* 0x000000070d047210 */ /* 0x000fc80007f5e0ff */
[C---:B------:R-:W-:Y:S01]  /*7630*/  ISETP.GT.U32.AND P3, PT, R4.reuse, RZ, PT ;  /* 0x000000ff0400720c */ /* 0x040fe20003f64070 */
[----:B------:R-:W-:Y:S01]  /*7640*/  IMAD.X R0, RZ, RZ, R0, P2 ;  /* 0x000000ffff007224 */ /* 0x000fe200010e0600 */
[----:B------:R-:W-:-:S04]  /*7650*/  IADD3.X R7, P2, PT, R4, R4, RZ, P1, !PT ;  /* 0x0000000404077210 */ /* 0x000fc80000f5e4ff */
[C---:B------:R-:W-:Y:S01]  /*7660*/  ISETP.GT.AND.EX P1, PT, R0.reuse, RZ, PT, P3 ;  /* 0x000000ff0000720c */ /* 0x040fe20003f24330 */
[----:B------:R-:W-:-:S03]  /*7670*/  IMAD.X R9, R0, 0x1, R0, P2 ;  /* 0x0000000100097824 */ /* 0x000fc600010e0600 */
[----:B------:R-:W-:Y:S02]  /*7680*/  SEL R4, R7, R4, P1 ;  /* 0x0000000407047207 */ /* 0x000fe40000800000 */
[----:B------:R-:W-:Y:S02]  /*7690*/  SEL R7, R9, R0, P1 ;  /* 0x0000000009077207 */ /* 0x000fe40000800000 */
[----:B------:R-:W-:Y:S02]  /*76a0*/  IADD3 R4, P2, PT, R4, 0x1, RZ ;  /* 0x0000000104047810 */ /* 0x000fe40007f5e0ff */
[----:B------:R-:W-:Y:S02]  /*76b0*/  SEL R9, RZ, 0xffffffff, !P1 ;  /* 0xffffffffff097807 */ /* 0x000fe40004800000 */
[----:B------:R-:W-:Y:S01]  /*76c0*/  LOP3.LUT P1, R5, R5, 0x80000000, RZ, 0xc0, !PT ;  /* 0x8000000005057812 */ /* 0x000fe2000782c0ff */
[----:B------:R-:W-:Y:S02]  /*76d0*/  IMAD.X R7, RZ, RZ, R7, P2 ;  /* 0x000000ffff077224 */ /* 0x000fe400010e0607 */
[----:B------:R-:W-:Y:S01]  /*76e0*/  IMAD.IADD R0, R9, 0x1, -R8 ;  /* 0x0000000109007824 */ /* 0x000fe200078e0a08 */
[----:B------:R-:W-:-:S02]  /*76f0*/  SHF.R.U32.HI R9, RZ, 0x1e, R3 ;  /* 0x0000001eff097819 */ /* 0x000fc40000011603 */
[----:B------:R-:W-:Y:S01]  /*7700*/  SHF.R.U64 R4, R4, 0xa, R7 ;  /* 0x0000000a04047819 */ /* 0x000fe20000001207 */
[----:B------:R-:W-:Y:S01]  /*7710*/  IMAD.SHL.U32 R0, R0, 0x100000, RZ ;  /* 0x0010000000007824 */ /* 0x000fe200078e00ff */
[----:B------:R-:W-:Y:S02]  /*7720*/  LEA.HI R6, R2, R9, RZ, 0x1 ;  /* 0x0000000902067211 */ /* 0x000fe400078f08ff */
[----:B------:R-:W-:Y:S02]  /*7730*/  IADD3 R4, P2, PT, R4, 0x1, RZ ;  /* 0x0000000104047810 */ /* 0x000fe40007f5e0ff */
[----:B------:R-:W-:Y:S01]  /*7740*/  @!P0 LOP3.LUT R5, R5, 0x80000000, RZ, 0x3c, !PT ;  /* 0x8000000005058812 */ /* 0x000fe200078e3cff */
[----:B------:R-:W-:Y:S01]  /*7750*/  @P1 IMAD.MOV R6, RZ, RZ, -R6 ;  /* 0x000000ffff061224 */ /* 0x000fe200078e0a06 */
[----:B------:R-:W-:-:S04]  /*7760*/  LEA.HI.X R7, R7, RZ, RZ, 0x16, P2 ;  /* 0x000000ff07077211 */ /* 0x000fc800010fb4ff */
[--C-:B------:R-:W-:Y:S02]  /*7770*/  SHF.R.U64 R4, R4, 0x1, R7.reuse ;  /* 0x0000000104047819 */ /* 0x100fe40000001207 */
[----:B------:R-:W-:Y:S02]  /*7780*/  SHF.R.U32.HI R3, RZ, 0x1, R7 ;  /* 0x00000001ff037819 */ /* 0x000fe40000011607 */
[----:B------:R-:W-:-:S04]  /*7790*/  IADD3 R4, P2, P3, RZ, RZ, R4 ;  /* 0x000000ffff047210 */ /* 0x000fc80007b5e004 */
[----:B------:R-:W-:-:S04]  /*77a0*/  IADD3.X R0, PT, PT, R0, 0x3fe00000, R3, P2, P3 ;  /* 0x3fe0000000007810 */ /* 0x000fc800017e6403 */
[----:B------:R-:W-:-:S07]  /*77b0*/  LOP3.LUT R5, R0, R5, RZ, 0xfc, !PT ;  /* 0x0000000500057212 */ /* 0x000fce00078efcff */
.L_x_101:
[----:B------:R-:W-:Y:S05]  /*77c0*/  BSYNC.RECONVERGENT B0 ;  /* 0x0000000000007941 */ /* 0x000fea0003800200 */
.L_x_100:
        /* <DEDUP_REMOVED lines=11> */
.L_x_108:
[----:B------:R-:W-:-:S00]  /*7880*/  BRA `(.L_x_108) ;  /* 0xfffffffc00fc7947 */ /* 0x000fc0000383ffff */
[----:B------:R-:W-:-:S00]  /*7890*/  NOP ;  /* 0x0000000000007918 */ /* 0x000fc00000000000 */
        /* <DEDUP_REMOVED lines=14> */
.L_x_113:


//--------------------- .nv.global.init           --------------------------
	.section	.nv.global.init,"aw",@progbits
	.align	16
.nv.global.init:
	.type		__cudart_sin_cos_coeffs,@object
	.size		__cudart_sin_cos_coeffs,(__cudart_i2opi_d - __cudart_sin_cos_coeffs)
__cudart_sin_cos_coeffs:
        /* <DEDUP_REMOVED lines=8> */
	.type		__cudart_i2opi_d,@object
	.size		__cudart_i2opi_d,(mrg32k3aM1SubSeq - __cudart_i2opi_d)
__cudart_i2opi_d:
        /* <DEDUP_REMOVED lines=9> */
	.type		mrg32k3aM1SubSeq,@object
	.size		mrg32k3aM1SubSeq,(mrg32k3aM2SubSeq - mrg32k3aM1SubSeq)
mrg32k3aM1SubSeq:
        /* <DEDUP_REMOVED lines=126> */
	.type		mrg32k3aM2SubSeq,@object
	.size		mrg32k3aM2SubSeq,(mrg32k3aM1 - mrg32k3aM2SubSeq)
mrg32k3aM2SubSeq:
        /* <DEDUP_REMOVED lines=126> */
	.type		mrg32k3aM1,@object
	.size		mrg32k3aM1,(mrg32k3aM1Seq - mrg32k3aM1)
mrg32k3aM1:
        /* <DEDUP_REMOVED lines=144> */
	.type		mrg32k3aM1Seq,@object
	.size		mrg32k3aM1Seq,(mrg32k3aM2 - mrg32k3aM1Seq)
mrg32k3aM1Seq:
        /* <DEDUP_REMOVED lines=144> */
	.type		mrg32k3aM2,@object
	.size		mrg32k3aM2,(mrg32k3aM2Seq - mrg32k3aM2)
mrg32k3aM2:
        /* <DEDUP_REMOVED lines=144> */
	.type		mrg32k3aM2Seq,@object
	.size		mrg32k3aM2Seq,(precalc_xorwow_matrix - mrg32k3aM2Seq)
mrg32k3aM2Seq:
        /* <DEDUP_REMOVED lines=144> */
	.type		precalc_xorwow_matrix,@object
	.size		precalc_xorwow_matrix,(precalc_xorwow_offset_matrix - precalc_xorwow_matrix)
precalc_xorwow_matrix:
        /* <DEDUP_REMOVED lines=6400> */
	.type		precalc_xorwow_offset_matrix,@object
	.size		precalc_xorwow_offset_matrix,(.L_1 - precalc_xorwow_offset_matrix)
precalc_xorwow_offset_matrix:
        /* <DEDUP_REMOVED lines=6400> */
.L_1:


//--------------------- .nv.shared.reserved.0     --------------------------
	.section	.nv.shared.reserved.0,"aw",@nobits
	.weak		__nv_reservedSMEM_offset_0_alias
	.size		__nv_reservedSMEM_offset_0_alias, 0, 64
	.other		__nv_reservedSMEM_offset_0_alias,@"STO_CUDA_RESERVED_SHARED STV_DEFAULT"
__nv_reservedSMEM_offset_0_alias:
	.zero		0
	.zero		64


//--------------------- .nv.constant0._Z9sa_kernelPdidddi --------------------------
	.section	.nv.constant0._Z9sa_kernelPdidddi,"a",@progbits
	.sectionflags	@""
	.align	4
.nv.constant0._Z9sa_kernelPdidddi:
	.zero		940


//--------------------- SYMBOLS --------------------------

	.type		.nv.reservedSmem.offset0,@object
	.size		.nv.reservedSmem.offset0,0x4
